//
// Generated by NVIDIA NVVM Compiler
//
// Compiler Build ID: CL-36424714
// Cuda compilation tools, release 13.0, V13.0.88
// Based on NVVM 20.0.0
//

.version 9.0
.target sm_100
.address_size 64

	// .globl	_Z15matmul_standardPKfS0_S0_Pfiii
// _ZZ15matmul_standardPKfS0_S0_PfiiiE2sA has been demoted
// _ZZ15matmul_standardPKfS0_S0_PfiiiE2sB has been demoted
// _ZZ20matmul_binary_sparsePKfS0_S0_PfiiiE2sA has been demoted
// _ZZ20matmul_binary_sparsePKfS0_S0_PfiiiE2sB has been demoted

.visible .entry _Z15matmul_standardPKfS0_S0_Pfiii(
	.param .u64 .ptr .align 1 _Z15matmul_standardPKfS0_S0_Pfiii_param_0,
	.param .u64 .ptr .align 1 _Z15matmul_standardPKfS0_S0_Pfiii_param_1,
	.param .u64 .ptr .align 1 _Z15matmul_standardPKfS0_S0_Pfiii_param_2,
	.param .u64 .ptr .align 1 _Z15matmul_standardPKfS0_S0_Pfiii_param_3,
	.param .u32 _Z15matmul_standardPKfS0_S0_Pfiii_param_4,
	.param .u32 _Z15matmul_standardPKfS0_S0_Pfiii_param_5,
	.param .u32 _Z15matmul_standardPKfS0_S0_Pfiii_param_6
)
{
	.reg .pred 	%p<26>;
	.reg .b32 	%r<63>;
	.reg .b32 	%f<183>;
	.reg .b64 	%rd<24>;
	// demoted variable
	.shared .align 4 .b8 _ZZ15matmul_standardPKfS0_S0_PfiiiE2sA[1024];
	// demoted variable
	.shared .align 4 .b8 _ZZ15matmul_standardPKfS0_S0_PfiiiE2sB[1024];
	ld.param.u64 	%rd6, [_Z15matmul_standardPKfS0_S0_Pfiii_param_0];
	ld.param.u64 	%rd7, [_Z15matmul_standardPKfS0_S0_Pfiii_param_1];
	ld.param.u32 	%r33, [_Z15matmul_standardPKfS0_S0_Pfiii_param_4];
	ld.param.u32 	%r34, [_Z15matmul_standardPKfS0_S0_Pfiii_param_5];
	ld.param.u32 	%r35, [_Z15matmul_standardPKfS0_S0_Pfiii_param_6];
	cvta.to.global.u64 	%rd1, %rd7;
	cvta.to.global.u64 	%rd2, %rd6;
	mov.u32 	%r36, %ctaid.y;
	shl.b32 	%r37, %r36, 4;
	mov.u32 	%r1, %tid.y;
	add.s32 	%r2, %r37, %r1;
	mov.u32 	%r38, %ctaid.x;
	shl.b32 	%r3, %r38, 4;
	mov.u32 	%r4, %tid.x;
	add.s32 	%r5, %r3, %r4;
	setp.lt.s32 	%p1, %r34, 1;
	mov.f32 	%f182, 0f00000000;
	@%p1 bra 	$L__BB0_19;
	add.s32 	%r6, %r34, 15;
	mul.lo.s32 	%r7, %r34, %r2;
	shl.b32 	%r40, %r1, 6;
	mov.u32 	%r41, _ZZ15matmul_standardPKfS0_S0_PfiiiE2sA;
	add.s32 	%r8, %r41, %r40;
	shl.b32 	%r42, %r4, 2;
	add.s32 	%r9, %r8, %r42;
	mov.u32 	%r43, _ZZ15matmul_standardPKfS0_S0_PfiiiE2sB;
	add.s32 	%r11, %r43, %r42;
	add.s32 	%r10, %r11, %r40;
	setp.lt.u32 	%p2, %r34, 17;
	mov.f32 	%f182, 0f00000000;
	mov.b32 	%r62, 0;
	@%p2 bra 	$L__BB0_13;
	shr.u32 	%r44, %r6, 4;
	and.b32  	%r45, %r44, 134217726;
	neg.s32 	%r61, %r45;
	add.s32 	%r46, %r1, 16;
	mad.lo.s32 	%r47, %r35, %r46, %r4;
	add.s32 	%r59, %r47, %r3;
	shl.b32 	%r14, %r35, 5;
	mad.lo.s32 	%r48, %r1, %r35, %r4;
	add.s32 	%r58, %r48, %r3;
	add.s32 	%r56, %r4, %r7;
	mov.f32 	%f182, 0f00000000;
	mov.u32 	%r57, %r4;
	mov.u32 	%r60, %r1;
$L__BB0_3:
	setp.ge.s32 	%p3, %r2, %r33;
	setp.ge.s32 	%p4, %r57, %r34;
	mul.wide.s32 	%rd8, %r56, 4;
	add.s64 	%rd3, %rd2, %rd8;
	mov.f32 	%f174, 0f00000000;
	or.pred  	%p5, %p3, %p4;
	@%p5 bra 	$L__BB0_5;
	ld.global.nc.f32 	%f174, [%rd3];
$L__BB0_5:
	setp.ge.s32 	%p6, %r5, %r35;
	st.shared.f32 	[%r9], %f174;
	setp.ge.s32 	%p7, %r60, %r34;
	mov.f32 	%f175, 0f00000000;
	or.pred  	%p8, %p6, %p7;
	@%p8 bra 	$L__BB0_7;
	mul.wide.s32 	%rd9, %r58, 4;
	add.s64 	%rd10, %rd1, %rd9;
	ld.global.nc.f32 	%f175, [%rd10];
$L__BB0_7:
	st.shared.f32 	[%r10], %f175;
	bar.sync 	0;
	ld.shared.f32 	%f27, [%r8];
	ld.shared.f32 	%f28, [%r11];
	fma.rn.f32 	%f29, %f27, %f28, %f182;
	ld.shared.f32 	%f30, [%r8+4];
	ld.shared.f32 	%f31, [%r11+64];
	fma.rn.f32 	%f32, %f30, %f31, %f29;
	ld.shared.f32 	%f33, [%r8+8];
	ld.shared.f32 	%f34, [%r11+128];
	fma.rn.f32 	%f35, %f33, %f34, %f32;
	ld.shared.f32 	%f36, [%r8+12];
	ld.shared.f32 	%f37, [%r11+192];
	fma.rn.f32 	%f38, %f36, %f37, %f35;
	ld.shared.f32 	%f39, [%r8+16];
	ld.shared.f32 	%f40, [%r11+256];
	fma.rn.f32 	%f41, %f39, %f40, %f38;
	ld.shared.f32 	%f42, [%r8+20];
	ld.shared.f32 	%f43, [%r11+320];
	fma.rn.f32 	%f44, %f42, %f43, %f41;
	ld.shared.f32 	%f45, [%r8+24];
	ld.shared.f32 	%f46, [%r11+384];
	fma.rn.f32 	%f47, %f45, %f46, %f44;
	ld.shared.f32 	%f48, [%r8+28];
	ld.shared.f32 	%f49, [%r11+448];
	fma.rn.f32 	%f50, %f48, %f49, %f47;
	ld.shared.f32 	%f51, [%r8+32];
	ld.shared.f32 	%f52, [%r11+512];
	fma.rn.f32 	%f53, %f51, %f52, %f50;
	ld.shared.f32 	%f54, [%r8+36];
	ld.shared.f32 	%f55, [%r11+576];
	fma.rn.f32 	%f56, %f54, %f55, %f53;
	ld.shared.f32 	%f57, [%r8+40];
	ld.shared.f32 	%f58, [%r11+640];
	fma.rn.f32 	%f59, %f57, %f58, %f56;
	ld.shared.f32 	%f60, [%r8+44];
	ld.shared.f32 	%f61, [%r11+704];
	fma.rn.f32 	%f62, %f60, %f61, %f59;
	ld.shared.f32 	%f63, [%r8+48];
	ld.shared.f32 	%f64, [%r11+768];
	fma.rn.f32 	%f65, %f63, %f64, %f62;
	ld.shared.f32 	%f66, [%r8+52];
	ld.shared.f32 	%f67, [%r11+832];
	fma.rn.f32 	%f68, %f66, %f67, %f65;
	ld.shared.f32 	%f69, [%r8+56];
	ld.shared.f32 	%f70, [%r11+896];
	fma.rn.f32 	%f71, %f69, %f70, %f68;
	ld.shared.f32 	%f72, [%r8+60];
	ld.shared.f32 	%f73, [%r11+960];
	fma.rn.f32 	%f6, %f72, %f73, %f71;
	bar.sync 	0;
	add.s32 	%r49, %r57, 16;
	setp.ge.s32 	%p10, %r49, %r34;
	mov.f32 	%f176, 0f00000000;
	or.pred  	%p11, %p3, %p10;
	@%p11 bra 	$L__BB0_9;
	ld.global.nc.f32 	%f176, [%rd3+64];
$L__BB0_9:
	st.shared.f32 	[%r9], %f176;
	add.s32 	%r50, %r60, 16;
	setp.ge.s32 	%p13, %r50, %r34;
	mov.f32 	%f177, 0f00000000;
	or.pred  	%p14, %p6, %p13;
	@%p14 bra 	$L__BB0_11;
	mul.wide.s32 	%rd11, %r59, 4;
	add.s64 	%rd12, %rd1, %rd11;
	ld.global.nc.f32 	%f177, [%rd12];
$L__BB0_11:
	st.shared.f32 	[%r10], %f177;
	bar.sync 	0;
	ld.shared.f32 	%f75, [%r8];
	ld.shared.f32 	%f76, [%r11];
	fma.rn.f32 	%f77, %f75, %f76, %f6;
	ld.shared.f32 	%f78, [%r8+4];
	ld.shared.f32 	%f79, [%r11+64];
	fma.rn.f32 	%f80, %f78, %f79, %f77;
	ld.shared.f32 	%f81, [%r8+8];
	ld.shared.f32 	%f82, [%r11+128];
	fma.rn.f32 	%f83, %f81, %f82, %f80;
	ld.shared.f32 	%f84, [%r8+12];
	ld.shared.f32 	%f85, [%r11+192];
	fma.rn.f32 	%f86, %f84, %f85, %f83;
	ld.shared.f32 	%f87, [%r8+16];
	ld.shared.f32 	%f88, [%r11+256];
	fma.rn.f32 	%f89, %f87, %f88, %f86;
	ld.shared.f32 	%f90, [%r8+20];
	ld.shared.f32 	%f91, [%r11+320];
	fma.rn.f32 	%f92, %f90, %f91, %f89;
	ld.shared.f32 	%f93, [%r8+24];
	ld.shared.f32 	%f94, [%r11+384];
	fma.rn.f32 	%f95, %f93, %f94, %f92;
	ld.shared.f32 	%f96, [%r8+28];
	ld.shared.f32 	%f97, [%r11+448];
	fma.rn.f32 	%f98, %f96, %f97, %f95;
	ld.shared.f32 	%f99, [%r8+32];
	ld.shared.f32 	%f100, [%r11+512];
	fma.rn.f32 	%f101, %f99, %f100, %f98;
	ld.shared.f32 	%f102, [%r8+36];
	ld.shared.f32 	%f103, [%r11+576];
	fma.rn.f32 	%f104, %f102, %f103, %f101;
	ld.shared.f32 	%f105, [%r8+40];
	ld.shared.f32 	%f106, [%r11+640];
	fma.rn.f32 	%f107, %f105, %f106, %f104;
	ld.shared.f32 	%f108, [%r8+44];
	ld.shared.f32 	%f109, [%r11+704];
	fma.rn.f32 	%f110, %f108, %f109, %f107;
	ld.shared.f32 	%f111, [%r8+48];
	ld.shared.f32 	%f112, [%r11+768];
	fma.rn.f32 	%f113, %f111, %f112, %f110;
	ld.shared.f32 	%f114, [%r8+52];
	ld.shared.f32 	%f115, [%r11+832];
	fma.rn.f32 	%f116, %f114, %f115, %f113;
	ld.shared.f32 	%f117, [%r8+56];
	ld.shared.f32 	%f118, [%r11+896];
	fma.rn.f32 	%f119, %f117, %f118, %f116;
	ld.shared.f32 	%f120, [%r8+60];
	ld.shared.f32 	%f121, [%r11+960];
	fma.rn.f32 	%f182, %f120, %f121, %f119;
	bar.sync 	0;
	add.s32 	%r61, %r61, 2;
	add.s32 	%r60, %r60, 32;
	add.s32 	%r59, %r59, %r14;
	add.s32 	%r58, %r58, %r14;
	add.s32 	%r57, %r57, 32;
	add.s32 	%r56, %r56, 32;
	setp.ne.s32 	%p15, %r61, 0;
	@%p15 bra 	$L__BB0_3;
	and.b32  	%r62, %r6, 2147483616;
$L__BB0_13:
	and.b32  	%r51, %r6, 16;
	setp.eq.s32 	%p16, %r51, 0;
	@%p16 bra 	$L__BB0_19;
	setp.ge.s32 	%p17, %r2, %r33;
	add.s32 	%r52, %r62, %r4;
	add.s32 	%r32, %r62, %r1;
	setp.ge.s32 	%p18, %r52, %r34;
	mov.f32 	%f180, 0f00000000;
	or.pred  	%p19, %p17, %p18;
	@%p19 bra 	$L__BB0_16;
	add.s32 	%r53, %r52, %r7;
	mul.wide.s32 	%rd13, %r53, 4;
	add.s64 	%rd14, %rd2, %rd13;
	ld.global.nc.f32 	%f180, [%rd14];
$L__BB0_16:
	setp.ge.s32 	%p20, %r5, %r35;
	st.shared.f32 	[%r9], %f180;
	setp.ge.s32 	%p21, %r32, %r34;
	mov.f32 	%f181, 0f00000000;
	or.pred  	%p22, %p20, %p21;
	@%p22 bra 	$L__BB0_18;
	mad.lo.s32 	%r54, %r32, %r35, %r5;
	mul.wide.s32 	%rd15, %r54, 4;
	add.s64 	%rd16, %rd1, %rd15;
	ld.global.nc.f32 	%f181, [%rd16];
$L__BB0_18:
	st.shared.f32 	[%r10], %f181;
	bar.sync 	0;
	ld.shared.f32 	%f124, [%r8];
	ld.shared.f32 	%f125, [%r11];
	fma.rn.f32 	%f126, %f124, %f125, %f182;
	ld.shared.f32 	%f127, [%r8+4];
	ld.shared.f32 	%f128, [%r11+64];
	fma.rn.f32 	%f129, %f127, %f128, %f126;
	ld.shared.f32 	%f130, [%r8+8];
	ld.shared.f32 	%f131, [%r11+128];
	fma.rn.f32 	%f132, %f130, %f131, %f129;
	ld.shared.f32 	%f133, [%r8+12];
	ld.shared.f32 	%f134, [%r11+192];
	fma.rn.f32 	%f135, %f133, %f134, %f132;
	ld.shared.f32 	%f136, [%r8+16];
	ld.shared.f32 	%f137, [%r11+256];
	fma.rn.f32 	%f138, %f136, %f137, %f135;
	ld.shared.f32 	%f139, [%r8+20];
	ld.shared.f32 	%f140, [%r11+320];
	fma.rn.f32 	%f141, %f139, %f140, %f138;
	ld.shared.f32 	%f142, [%r8+24];
	ld.shared.f32 	%f143, [%r11+384];
	fma.rn.f32 	%f144, %f142, %f143, %f141;
	ld.shared.f32 	%f145, [%r8+28];
	ld.shared.f32 	%f146, [%r11+448];
	fma.rn.f32 	%f147, %f145, %f146, %f144;
	ld.shared.f32 	%f148, [%r8+32];
	ld.shared.f32 	%f149, [%r11+512];
	fma.rn.f32 	%f150, %f148, %f149, %f147;
	ld.shared.f32 	%f151, [%r8+36];
	ld.shared.f32 	%f152, [%r11+576];
	fma.rn.f32 	%f153, %f151, %f152, %f150;
	ld.shared.f32 	%f154, [%r8+40];
	ld.shared.f32 	%f155, [%r11+640];
	fma.rn.f32 	%f156, %f154, %f155, %f153;
	ld.shared.f32 	%f157, [%r8+44];
	ld.shared.f32 	%f158, [%r11+704];
	fma.rn.f32 	%f159, %f157, %f158, %f156;
	ld.shared.f32 	%f160, [%r8+48];
	ld.shared.f32 	%f161, [%r11+768];
	fma.rn.f32 	%f162, %f160, %f161, %f159;
	ld.shared.f32 	%f163, [%r8+52];
	ld.shared.f32 	%f164, [%r11+832];
	fma.rn.f32 	%f165, %f163, %f164, %f162;
	ld.shared.f32 	%f166, [%r8+56];
	ld.shared.f32 	%f167, [%r11+896];
	fma.rn.f32 	%f168, %f166, %f167, %f165;
	ld.shared.f32 	%f169, [%r8+60];
	ld.shared.f32 	%f170, [%r11+960];
	fma.rn.f32 	%f182, %f169, %f170, %f168;
	bar.sync 	0;
$L__BB0_19:
	setp.ge.s32 	%p23, %r2, %r33;
	setp.ge.s32 	%p24, %r5, %r35;
	or.pred  	%p25, %p23, %p24;
	@%p25 bra 	$L__BB0_21;
	ld.param.u64 	%rd23, [_Z15matmul_standardPKfS0_S0_Pfiii_param_3];
	ld.param.u64 	%rd22, [_Z15matmul_standardPKfS0_S0_Pfiii_param_2];
	mad.lo.s32 	%r55, %r35, %r2, %r5;
	cvta.to.global.u64 	%rd17, %rd22;
	mul.wide.s32 	%rd18, %r55, 4;
	add.s64 	%rd19, %rd17, %rd18;
	ld.global.nc.f32 	%f171, [%rd19];
	add.f32 	%f172, %f182, %f171;
	cvta.to.global.u64 	%rd20, %rd23;
	add.s64 	%rd21, %rd20, %rd18;
	st.global.f32 	[%rd21], %f172;
$L__BB0_21:
	ret;

}
	// .globl	_Z20matmul_binary_sparsePKfS0_S0_Pfiii
.visible .entry _Z20matmul_binary_sparsePKfS0_S0_Pfiii(
	.param .u64 .ptr .align 1 _Z20matmul_binary_sparsePKfS0_S0_Pfiii_param_0,
	.param .u64 .ptr .align 1 _Z20matmul_binary_sparsePKfS0_S0_Pfiii_param_1,
	.param .u64 .ptr .align 1 _Z20matmul_binary_sparsePKfS0_S0_Pfiii_param_2,
	.param .u64 .ptr .align 1 _Z20matmul_binary_sparsePKfS0_S0_Pfiii_param_3,
	.param .u32 _Z20matmul_binary_sparsePKfS0_S0_Pfiii_param_4,
	.param .u32 _Z20matmul_binary_sparsePKfS0_S0_Pfiii_param_5,
	.param .u32 _Z20matmul_binary_sparsePKfS0_S0_Pfiii_param_6
)
{
	.reg .pred 	%p<28>;
	.reg .b32 	%r<43>;
	.reg .b32 	%f<97>;
	.reg .b64 	%rd<16>;
	// demoted variable
	.shared .align 4 .b8 _ZZ20matmul_binary_sparsePKfS0_S0_PfiiiE2sA[1024];
	// demoted variable
	.shared .align 4 .b8 _ZZ20matmul_binary_sparsePKfS0_S0_PfiiiE2sB[1024];
	ld.param.u64 	%rd4, [_Z20matmul_binary_sparsePKfS0_S0_Pfiii_param_0];
	ld.param.u64 	%rd5, [_Z20matmul_binary_sparsePKfS0_S0_Pfiii_param_1];
	ld.param.u64 	%rd6, [_Z20matmul_binary_sparsePKfS0_S0_Pfiii_param_2];
	ld.param.u64 	%rd7, [_Z20matmul_binary_sparsePKfS0_S0_Pfiii_param_3];
	ld.param.u32 	%r24, [_Z20matmul_binary_sparsePKfS0_S0_Pfiii_param_4];
	ld.param.u32 	%r25, [_Z20matmul_binary_sparsePKfS0_S0_Pfiii_param_5];
	ld.param.u32 	%r26, [_Z20matmul_binary_sparsePKfS0_S0_Pfiii_param_6];
	mov.u32 	%r27, %ctaid.y;
	shl.b32 	%r28, %r27, 4;
	mov.u32 	%r40, %tid.y;
	add.s32 	%r2, %r28, %r40;
	mov.u32 	%r29, %ctaid.x;
	shl.b32 	%r3, %r29, 4;
	mov.u32 	%r38, %tid.x;
	add.s32 	%r5, %r3, %r38;
	setp.lt.s32 	%p1, %r25, 1;
	mov.f32 	%f80, 0f00000000;
	@%p1 bra 	$L__BB1_39;
	add.s32 	%r30, %r25, 15;
	shr.u32 	%r31, %r30, 4;
	shl.b32 	%r32, %r40, 6;
	mov.u32 	%r33, _ZZ20matmul_binary_sparsePKfS0_S0_PfiiiE2sA;
	add.s32 	%r6, %r33, %r32;
	shl.b32 	%r34, %r38, 2;
	add.s32 	%r7, %r6, %r34;
	mov.u32 	%r35, _ZZ20matmul_binary_sparsePKfS0_S0_PfiiiE2sB;
	add.s32 	%r9, %r35, %r34;
	add.s32 	%r8, %r9, %r32;
	neg.s32 	%r42, %r31;
	mad.lo.s32 	%r36, %r40, %r26, %r38;
	add.s32 	%r41, %r36, %r3;
	shl.b32 	%r12, %r26, 4;
	mad.lo.s32 	%r39, %r25, %r2, %r38;
	cvta.to.global.u64 	%rd1, %rd4;
	cvta.to.global.u64 	%rd2, %rd5;
	mov.f32 	%f80, 0f00000000;
$L__BB1_2:
	setp.ge.s32 	%p2, %r2, %r24;
	mul.wide.s32 	%rd8, %r39, 4;
	add.s64 	%rd3, %rd1, %rd8;
	setp.ge.s32 	%p3, %r38, %r25;
	mov.f32 	%f78, 0f00000000;
	or.pred  	%p4, %p2, %p3;
	@%p4 bra 	$L__BB1_4;
	ld.global.nc.f32 	%f78, [%rd3];
$L__BB1_4:
	setp.ge.s32 	%p5, %r5, %r26;
	st.shared.f32 	[%r7], %f78;
	setp.ge.s32 	%p6, %r40, %r25;
	mov.f32 	%f79, 0f00000000;
	or.pred  	%p7, %p5, %p6;
	@%p7 bra 	$L__BB1_6;
	mul.wide.s32 	%rd9, %r41, 4;
	add.s64 	%rd10, %rd2, %rd9;
	ld.global.nc.f32 	%f79, [%rd10];
$L__BB1_6:
	st.shared.f32 	[%r8], %f79;
	bar.sync 	0;
	ld.shared.f32 	%f43, [%r9];
	setp.eq.f32 	%p8, %f43, 0f00000000;
	@%p8 bra 	$L__BB1_8;
	ld.shared.f32 	%f44, [%r6];
	add.f32 	%f80, %f80, %f44;
$L__BB1_8:
	ld.shared.f32 	%f45, [%r9+64];
	setp.eq.f32 	%p9, %f45, 0f00000000;
	@%p9 bra 	$L__BB1_10;
	ld.shared.f32 	%f46, [%r6+4];
	add.f32 	%f80, %f80, %f46;
$L__BB1_10:
	ld.shared.f32 	%f47, [%r9+128];
	setp.eq.f32 	%p10, %f47, 0f00000000;
	@%p10 bra 	$L__BB1_12;
	ld.shared.f32 	%f48, [%r6+8];
	add.f32 	%f80, %f80, %f48;
$L__BB1_12:
	ld.shared.f32 	%f49, [%r9+192];
	setp.eq.f32 	%p11, %f49, 0f00000000;
	@%p11 bra 	$L__BB1_14;
	ld.shared.f32 	%f50, [%r6+12];
	add.f32 	%f80, %f80, %f50;
$L__BB1_14:
	ld.shared.f32 	%f51, [%r9+256];
	setp.eq.f32 	%p12, %f51, 0f00000000;
	@%p12 bra 	$L__BB1_16;
	ld.shared.f32 	%f52, [%r6+16];
	add.f32 	%f80, %f80, %f52;
$L__BB1_16:
	ld.shared.f32 	%f53, [%r9+320];
	setp.eq.f32 	%p13, %f53, 0f00000000;
	@%p13 bra 	$L__BB1_18;
	ld.shared.f32 	%f54, [%r6+20];
	add.f32 	%f80, %f80, %f54;
$L__BB1_18:
	ld.shared.f32 	%f55, [%r9+384];
	setp.eq.f32 	%p14, %f55, 0f00000000;
	@%p14 bra 	$L__BB1_20;
	ld.shared.f32 	%f56, [%r6+24];
	add.f32 	%f80, %f80, %f56;
$L__BB1_20:
	ld.shared.f32 	%f57, [%r9+448];
	setp.eq.f32 	%p15, %f57, 0f00000000;
	@%p15 bra 	$L__BB1_22;
	ld.shared.f32 	%f58, [%r6+28];
	add.f32 	%f80, %f80, %f58;
$L__BB1_22:
	ld.shared.f32 	%f59, [%r9+512];
	setp.eq.f32 	%p16, %f59, 0f00000000;
	@%p16 bra 	$L__BB1_24;
	ld.shared.f32 	%f60, [%r6+32];
	add.f32 	%f80, %f80, %f60;
$L__BB1_24:
	ld.shared.f32 	%f61, [%r9+576];
	setp.eq.f32 	%p17, %f61, 0f00000000;
	@%p17 bra 	$L__BB1_26;
	ld.shared.f32 	%f62, [%r6+36];
	add.f32 	%f80, %f80, %f62;
$L__BB1_26:
	ld.shared.f32 	%f63, [%r9+640];
	setp.eq.f32 	%p18, %f63, 0f00000000;
	@%p18 bra 	$L__BB1_28;
	ld.shared.f32 	%f64, [%r6+40];
	add.f32 	%f80, %f80, %f64;
$L__BB1_28:
	ld.shared.f32 	%f65, [%r9+704];
	setp.eq.f32 	%p19, %f65, 0f00000000;
	@%p19 bra 	$L__BB1_30;
	ld.shared.f32 	%f66, [%r6+44];
	add.f32 	%f80, %f80, %f66;
$L__BB1_30:
	ld.shared.f32 	%f67, [%r9+768];
	setp.eq.f32 	%p20, %f67, 0f00000000;
	@%p20 bra 	$L__BB1_32;
	ld.shared.f32 	%f68, [%r6+48];
	add.f32 	%f80, %f80, %f68;
$L__BB1_32:
	ld.shared.f32 	%f69, [%r9+832];
	setp.eq.f32 	%p21, %f69, 0f00000000;
	@%p21 bra 	$L__BB1_34;
	ld.shared.f32 	%f70, [%r6+52];
	add.f32 	%f80, %f80, %f70;
$L__BB1_34:
	ld.shared.f32 	%f71, [%r9+896];
	setp.eq.f32 	%p22, %f71, 0f00000000;
	@%p22 bra 	$L__BB1_36;
	ld.shared.f32 	%f72, [%r6+56];
	add.f32 	%f80, %f80, %f72;
$L__BB1_36:
	ld.shared.f32 	%f73, [%r9+960];
	setp.eq.f32 	%p23, %f73, 0f00000000;
	@%p23 bra 	$L__BB1_38;
	ld.shared.f32 	%f74, [%r6+60];
	add.f32 	%f80, %f80, %f74;
$L__BB1_38:
	bar.sync 	0;
	add.s32 	%r42, %r42, 1;
	setp.ne.s32 	%p24, %r42, 0;
	add.s32 	%r41, %r41, %r12;
	add.s32 	%r40, %r40, 16;
	add.s32 	%r39, %r39, 16;
	add.s32 	%r38, %r38, 16;
	@%p24 bra 	$L__BB1_2;
$L__BB1_39:
	setp.ge.s32 	%p25, %r2, %r24;
	setp.ge.s32 	%p26, %r5, %r26;
	or.pred  	%p27, %p25, %p26;
	@%p27 bra 	$L__BB1_41;
	mad.lo.s32 	%r37, %r26, %r2, %r5;
	cvta.to.global.u64 	%rd11, %rd6;
	mul.wide.s32 	%rd12, %r37, 4;
	add.s64 	%rd13, %rd11, %rd12;
	ld.global.nc.f32 	%f75, [%rd13];
	add.f32 	%f76, %f80, %f75;
	cvta.to.global.u64 	%rd14, %rd7;
	add.s64 	%rd15, %rd14, %rd12;
	st.global.f32 	[%rd15], %f76;
$L__BB1_41:
	ret;

}


// ===== COMPILED SASS (sm_100) =====

	.target	sm_100

	.elftype	@"ET_EXEC"


//--------------------- .note.nv.tkinfo           --------------------------
	.section	.note.nv.tkinfo,"",@"SHT_NOTE"
	.sectionflags	@"SHF_NOTE_NV_TKINFO"
	.tkinfo
        /*0018*/ 	.word	0x00000002
        /*0030*/ 	.string	""
        /*0030*/ 	.string	"ptxas"
        /*0030*/ 	.string	"Cuda compilation tools, release 13.0, V13.0.88"
        /*0030*/ 	.string	"Build cuda_13.0.r13.0/compiler.36424714_0"
        /*0030*/ 	.string	"-arch sm_100 -m 64 "



//--------------------- .note.nv.cuinfo           --------------------------
	.section	.note.nv.cuinfo,"",@"SHT_NOTE"
	.sectionflags	@"SHF_NOTE_NV_CUINFO"
        /*0018*/ 	.short	0x0002
        /*001a*/ 	.short	0x0064
        /*001c*/ 	.short	0x0082
	.zero		2


//--------------------- .nv.info                  --------------------------
	.section	.nv.info,"",@"SHT_CUDA_INFO"
	.align	4


	//----- nvinfo : EIATTR_REGCOUNT
	.align		4
        /*0000*/ 	.byte	0x04, 0x2f
        /*0002*/ 	.short	(.L_1 - .L_0)
	.align		4
.L_0:
        /*0004*/ 	.word	index@(_Z15matmul_standardPKfS0_S0_Pfiii)
        /*0008*/ 	.word	0x00000020


	//----- nvinfo : EIATTR_FRAME_SIZE
	.align		4
.L_1:
        /*000c*/ 	.byte	0x04, 0x11
        /*000e*/ 	.short	(.L_3 - .L_2)
	.align		4
.L_2:
        /*0010*/ 	.word	index@(_Z15matmul_standardPKfS0_S0_Pfiii)
        /*0014*/ 	.word	0x00000000


	//----- nvinfo : EIATTR_REGCOUNT
	.align		4
.L_3:
        /*0018*/ 	.byte	0x04, 0x2f
        /*001a*/ 	.short	(.L_5 - .L_4)
	.align		4
.L_4:
        /*001c*/ 	.word	index@(_Z20matmul_binary_sparsePKfS0_S0_Pfiii)
        /*0020*/ 	.word	0x00000020


	//----- nvinfo : EIATTR_FRAME_SIZE
	.align		4
.L_5:
        /*0024*/ 	.byte	0x04, 0x11
        /*0026*/ 	.short	(.L_7 - .L_6)
	.align		4
.L_6:
        /*0028*/ 	.word	index@(_Z20matmul_binary_sparsePKfS0_S0_Pfiii)
        /*002c*/ 	.word	0x00000000


	//----- nvinfo : EIATTR_MIN_STACK_SIZE
	.align		4
.L_7:
        /*0030*/ 	.byte	0x04, 0x12
        /*0032*/ 	.short	(.L_9 - .L_8)
	.align		4
.L_8:
        /*0034*/ 	.word	index@(_Z20matmul_binary_sparsePKfS0_S0_Pfiii)
        /*0038*/ 	.word	0x00000000


	//----- nvinfo : EIATTR_MIN_STACK_SIZE
	.align		4
.L_9:
        /*003c*/ 	.byte	0x04, 0x12
        /*003e*/ 	.short	(.L_11 - .L_10)
	.align		4
.L_10:
        /*0040*/ 	.word	index@(_Z15matmul_standardPKfS0_S0_Pfiii)
        /*0044*/ 	.word	0x00000000
.L_11:


//--------------------- .nv.compat                --------------------------
	.section	.nv.compat,"",@"SHT_CUDA_COMPAT_INFO"
	.align	4
        /*0000*/ 	.byte	0x02, 0x09, 0x00, 0x00, 0x02, 0x02, 0x01, 0x00, 0x02, 0x05, 0x05, 0x00, 0x03, 0x07, 0x01, 0x01
        /*0010*/ 	.byte	0x02, 0x03, 0x00, 0x00, 0x02, 0x06, 0x01, 0x00, 0x04, 0x0b, 0x08, 0x00, 0x09, 0x00, 0x00, 0x00
        /*0020*/ 	.byte	0x00, 0x00, 0x00, 0x00


//--------------------- .nv.info._Z20matmul_binary_sparsePKfS0_S0_Pfiii --------------------------
	.section	.nv.info._Z20matmul_binary_sparsePKfS0_S0_Pfiii,"",@"SHT_CUDA_INFO"
	.sectionflags	@""
	.align	4


	//----- nvinfo : EIATTR_CUDA_API_VERSION
	.align		4
        /*0000*/ 	.byte	0x04, 0x37
        /*0002*/ 	.short	(.L_13 - .L_12)
.L_12:
        /*0004*/ 	.word	0x00000082


	//----- nvinfo : EIATTR_KPARAM_INFO
	.align		4
.L_13:
        /*0008*/ 	.byte	0x04, 0x17
        /*000a*/ 	.short	(.L_15 - .L_14)
.L_14:
        /*000c*/ 	.word	0x00000000
        /*0010*/ 	.short	0x0006
        /*0012*/ 	.short	0x0028
        /*0014*/ 	.byte	0x00, 0xf0, 0x11, 0x00


	//----- nvinfo : EIATTR_KPARAM_INFO
	.align		4
.L_15:
        /*0018*/ 	.byte	0x04, 0x17
        /*001a*/ 	.short	(.L_17 - .L_16)
.L_16:
        /*001c*/ 	.word	0x00000000
        /*0020*/ 	.short	0x0005
        /*0022*/ 	.short	0x0024
        /*0024*/ 	.byte	0x00, 0xf0, 0x11, 0x00


	//----- nvinfo : EIATTR_KPARAM_INFO
	.align		4
.L_17:
        /*0028*/ 	.byte	0x04, 0x17
        /*002a*/ 	.short	(.L_19 - .L_18)
.L_18:
        /*002c*/ 	.word	0x00000000
        /*0030*/ 	.short	0x0004
        /*0032*/ 	.short	0x0020
        /*0034*/ 	.byte	0x00, 0xf0, 0x11, 0x00


	//----- nvinfo : EIATTR_KPARAM_INFO
	.align		4
.L_19:
        /*0038*/ 	.byte	0x04, 0x17
        /*003a*/ 	.short	(.L_21 - .L_20)
.L_20:
        /*003c*/ 	.word	0x00000000
        /*0040*/ 	.short	0x0003
        /*0042*/ 	.short	0x0018
        /*0044*/ 	.byte	0x00, 0xf5, 0x21, 0x00


	//----- nvinfo : EIATTR_KPARAM_INFO
	.align		4
.L_21:
        /*0048*/ 	.byte	0x04, 0x17
        /*004a*/ 	.short	(.L_23 - .L_22)
.L_22:
        /*004c*/ 	.word	0x00000000
        /*0050*/ 	.short	0x0002
        /*0052*/ 	.short	0x0010
        /*0054*/ 	.byte	0x00, 0xf5, 0x21, 0x00


	//----- nvinfo : EIATTR_KPARAM_INFO
	.align		4
.L_23:
        /*0058*/ 	.byte	0x04, 0x17
        /*005a*/ 	.short	(.L_25 - .L_24)
.L_24:
        /*005c*/ 	.word	0x00000000
        /*0060*/ 	.short	0x0001
        /*0062*/ 	.short	0x0008
        /*0064*/ 	.byte	0x00, 0xf5, 0x21, 0x00


	//----- nvinfo : EIATTR_KPARAM_INFO
	.align		4
.L_25:
        /*0068*/ 	.byte	0x04, 0x17
        /*006a*/ 	.short	(.L_27 - .L_26)
.L_26:
        /*006c*/ 	.word	0x00000000
        /*0070*/ 	.short	0x0000
        /*0072*/ 	.short	0x0000
        /*0074*/ 	.byte	0x00, 0xf5, 0x21, 0x00


	//----- nvinfo : EIATTR_SPARSE_MMA_MASK
	.align		4
.L_27:
        /*0078*/ 	.byte	0x03, 0x50
        /*007a*/ 	.short	0x0000


	//----- nvinfo : EIATTR_MAXREG_COUNT
	.align		4
        /*007c*/ 	.byte	0x03, 0x1b
        /*007e*/ 	.short	0x00ff


	//----- nvinfo : EIATTR_NUM_BARRIERS
	.align		4
        /*0080*/ 	.byte	0x02, 0x4c
        /*0082*/ 	.byte	0x01
	.zero		1


	//----- nvinfo : EIATTR_MERCURY_ISA_VERSION
	.align		4
        /*0084*/ 	.byte	0x03, 0x5f
        /*0086*/ 	.short	0x0101


	//----- nvinfo : EIATTR_VRC_CTA_INIT_COUNT
	.align		4
        /*0088*/ 	.byte	0x02, 0x4a
	.zero		1
	.zero		1


	//----- nvinfo : EIATTR_EXIT_INSTR_OFFSETS
	.align		4
        /*008c*/ 	.byte	0x04, 0x1c
        /*008e*/ 	.short	(.L_29 - .L_28)


	//   ....[0]....
.L_28:
        /*0090*/ 	.word	0x000007a0


	//   ....[1]....
        /*0094*/ 	.word	0x00000830


	//----- nvinfo : EIATTR_CBANK_PARAM_SIZE
	.align		4
.L_29:
        /*0098*/ 	.byte	0x03, 0x19
        /*009a*/ 	.short	0x002c


	//----- nvinfo : EIATTR_PARAM_CBANK
	.align		4
        /*009c*/ 	.byte	0x04, 0x0a
        /*009e*/ 	.short	(.L_31 - .L_30)
	.align		4
.L_30:
        /*00a0*/ 	.word	index@(.nv.constant0._Z20matmul_binary_sparsePKfS0_S0_Pfiii)
        /*00a4*/ 	.short	0x0380
        /*00a6*/ 	.short	0x002c


	//----- nvinfo : EIATTR_SW_WAR
	.align		4
.L_31:
        /*00a8*/ 	.byte	0x04, 0x36
        /*00aa*/ 	.short	(.L_33 - .L_32)
.L_32:
        /*00ac*/ 	.word	0x00000008
.L_33:


//--------------------- .nv.info._Z15matmul_standardPKfS0_S0_Pfiii --------------------------
	.section	.nv.info._Z15matmul_standardPKfS0_S0_Pfiii,"",@"SHT_CUDA_INFO"
	.sectionflags	@""
	.align	4


	//----- nvinfo : EIATTR_CUDA_API_VERSION
	.align		4
        /*0000*/ 	.byte	0x04, 0x37
        /*0002*/ 	.short	(.L_35 - .L_34)
.L_34:
        /*0004*/ 	.word	0x00000082


	//----- nvinfo : EIATTR_KPARAM_INFO
	.align		4
.L_35:
        /*0008*/ 	.byte	0x04, 0x17
        /*000a*/ 	.short	(.L_37 - .L_36)
.L_36:
        /*000c*/ 	.word	0x00000000
        /*0010*/ 	.short	0x0006
        /*0012*/ 	.short	0x0028
        /*0014*/ 	.byte	0x00, 0xf0, 0x11, 0x00


	//----- nvinfo : EIATTR_KPARAM_INFO
	.align		4
.L_37:
        /*0018*/ 	.byte	0x04, 0x17
        /*001a*/ 	.short	(.L_39 - .L_38)
.L_38:
        /*001c*/ 	.word	0x00000000
        /*0020*/ 	.short	0x0005
        /*0022*/ 	.short	0x0024
        /*0024*/ 	.byte	0x00, 0xf0, 0x11, 0x00


	//----- nvinfo : EIATTR_KPARAM_INFO
	.align		4
.L_39:
        /*0028*/ 	.byte	0x04, 0x17
        /*002a*/ 	.short	(.L_41 - .L_40)
.L_40:
        /*002c*/ 	.word	0x00000000
        /*0030*/ 	.short	0x0004
        /*0032*/ 	.short	0x0020
        /*0034*/ 	.byte	0x00, 0xf0, 0x11, 0x00


	//----- nvinfo : EIATTR_KPARAM_INFO
	.align		4
.L_41:
        /*0038*/ 	.byte	0x04, 0x17
        /*003a*/ 	.short	(.L_43 - .L_42)
.L_42:
        /*003c*/ 	.word	0x00000000
        /*0040*/ 	.short	0x0003
        /*0042*/ 	.short	0x0018
        /*0044*/ 	.byte	0x00, 0xf5, 0x21, 0x00


	//----- nvinfo : EIATTR_KPARAM_INFO
	.align		4
.L_43:
        /*0048*/ 	.byte	0x04, 0x17
        /*004a*/ 	.short	(.L_45 - .L_44)
.L_44:
        /*004c*/ 	.word	0x00000000
        /*0050*/ 	.short	0x0002
        /*0052*/ 	.short	0x0010
        /*0054*/ 	.byte	0x00, 0xf5, 0x21, 0x00


	//----- nvinfo : EIATTR_KPARAM_INFO
	.align		4
.L_45:
        /*0058*/ 	.byte	0x04, 0x17
        /*005a*/ 	.short	(.L_47 - .L_46)
.L_46:
        /*005c*/ 	.word	0x00000000
        /*0060*/ 	.short	0x0001
        /*0062*/ 	.short	0x0008
        /*0064*/ 	.byte	0x00, 0xf5, 0x21, 0x00


	//----- nvinfo : EIATTR_KPARAM_INFO
	.align		4
.L_47:
        /*0068*/ 	.byte	0x04, 0x17
        /*006a*/ 	.short	(.L_49 - .L_48)
.L_48:
        /*006c*/ 	.word	0x00000000
        /*0070*/ 	.short	0x0000
        /*0072*/ 	.short	0x0000
        /*0074*/ 	.byte	0x00, 0xf5, 0x21, 0x00


	//----- nvinfo : EIATTR_SPARSE_MMA_MASK
	.align		4
.L_49:
        /*0078*/ 	.byte	0x03, 0x50
        /*007a*/ 	.short	0x0000


	//----- nvinfo : EIATTR_MAXREG_COUNT
	.align		4
        /*007c*/ 	.byte	0x03, 0x1b
        /*007e*/ 	.short	0x00ff


	//----- nvinfo : EIATTR_NUM_BARRIERS
	.align		4
        /*0080*/ 	.byte	0x02, 0x4c
        /*0082*/ 	.byte	0x01
	.zero		1


	//----- nvinfo : EIATTR_MERCURY_ISA_VERSION
	.align		4
        /*0084*/ 	.byte	0x03, 0x5f
        /*0086*/ 	.short	0x0101


	//----- nvinfo : EIATTR_VRC_CTA_INIT_COUNT
	.align		4
        /*0088*/ 	.byte	0x02, 0x4a
	.zero		1
	.zero		1


	//----- nvinfo : EIATTR_EXIT_INSTR_OFFSETS
	.align		4
        /*008c*/ 	.byte	0x04, 0x1c
        /*008e*/ 	.short	(.L_51 - .L_50)


	//   ....[0]....
.L_50:
        /*0090*/ 	.word	0x00000da0


	//   ....[1]....
        /*0094*/ 	.word	0x00000e30


	//----- nvinfo : EIATTR_CBANK_PARAM_SIZE
	.align		4
.L_51:
        /*0098*/ 	.byte	0x03, 0x19
        /*009a*/ 	.short	0x002c


	//----- nvinfo : EIATTR_PARAM_CBANK
	.align		4
        /*009c*/ 	.byte	0x04, 0x0a
        /*009e*/ 	.short	(.L_53 - .L_52)
	.align		4
.L_52:
        /*00a0*/ 	.word	index@(.nv.constant0._Z15matmul_standardPKfS0_S0_Pfiii)
        /*00a4*/ 	.short	0x0380
        /*00a6*/ 	.short	0x002c


	//----- nvinfo : EIATTR_SW_WAR
	.align		4
.L_53:
        /*00a8*/ 	.byte	0x04, 0x36
        /*00aa*/ 	.short	(.L_55 - .L_54)
.L_54:
        /*00ac*/ 	.word	0x00000008
.L_55:


//--------------------- .nv.callgraph             --------------------------
	.section	.nv.callgraph,"",@"SHT_CUDA_CALLGRAPH"
	.align	4
	.sectionentsize	8
	.align		4
        /*0000*/ 	.word	0x00000000
	.align		4
        /*0004*/ 	.word	0xffffffff
	.align		4
        /*0008*/ 	.word	0x00000000
	.align		4
        /*000c*/ 	.word	0xfffffffe
	.align		4
        /*0010*/ 	.word	0x00000000
	.align		4
        /*0014*/ 	.word	0xfffffffd
	.align		4
        /*0018*/ 	.word	0x00000000
	.align		4
        /*001c*/ 	.word	0xfffffffc


//--------------------- .text._Z20matmul_binary_sparsePKfS0_S0_Pfiii --------------------------
	.section	.text._Z20matmul_binary_sparsePKfS0_S0_Pfiii,"ax",@progbits
	.align	128
        .global         _Z20matmul_binary_sparsePKfS0_S0_Pfiii
        .type           _Z20matmul_binary_sparsePKfS0_S0_Pfiii,@function
        .size           _Z20matmul_binary_sparsePKfS0_S0_Pfiii,(.L_x_7 - _Z20matmul_binary_sparsePKfS0_S0_Pfiii)
        .other          _Z20matmul_binary_sparsePKfS0_S0_Pfiii,@"STO_CUDA_ENTRY STV_DEFAULT"
_Z20matmul_binary_sparsePKfS0_S0_Pfiii:
.text._Z20matmul_binary_sparsePKfS0_S0_Pfiii:
[----:B------:R-:W-:Y:S01]  /*0000*/  LDC R1, c[0x0][0x37c] ;  /* 0x0000df00ff017b82 */ /* 0x000fe20000000800 */
[----:B------:R-:W0:Y:S01]  /*0010*/  S2R R8, SR_CTAID.Y ;  /* 0x0000000000087919 */ /* 0x000e220000002600 */
[----:B------:R-:W1:Y:S01]  /*0020*/  LDCU UR10, c[0x0][0x3a4] ;  /* 0x00007480ff0a77ac */ /* 0x000e620008000800 */
[----:B------:R-:W-:Y:S01]  /*0030*/  HFMA2 R0, -RZ, RZ, 0, 0 ;  /* 0x00000000ff007431 */ /* 0x000fe200000001ff */
[----:B------:R-:W0:Y:S01]  /*0040*/  S2R R12, SR_TID.Y ;  /* 0x00000000000c7919 */ /* 0x000e220000002200 */
[----:B------:R-:W2:Y:S01]  /*0050*/  LDCU UR14, c[0x0][0x3a8] ;  /* 0x00007500ff0e77ac */ /* 0x000ea20008000800 */
[----:B------:R-:W3:Y:S01]  /*0060*/  S2R R4, SR_CTAID.X ;  /* 0x0000000000047919 */ /* 0x000ee20000002500 */
[----:B------:R-:W4:Y:S01]  /*0070*/  LDCU.64 UR8, c[0x0][0x358] ;  /* 0x00006b00ff0877ac */ /* 0x000f220008000a00 */
[----:B------:R-:W3:Y:S01]  /*0080*/  S2R R11, SR_TID.X ;  /* 0x00000000000b7919 */ /* 0x000ee20000002100 */
[----:B-1----:R-:W-:Y:S01]  /*0090*/  UISETP.GE.AND UP0, UPT, UR10, 0x1, UPT ;  /* 0x000000010a00788c */ /* 0x002fe2000bf06270 */
[----:B0-----:R-:W-:Y:S01]  /*00a0*/  LEA R8, R8, R12, 0x4 ;  /* 0x0000000c08087211 */ /* 0x001fe200078e20ff */
[----:B---3--:R-:W-:-:S07]  /*00b0*/  IMAD R9, R4, 0x10, R11 ;  /* 0x0000001004097824 */ /* 0x008fce00078e020b */
[----:B--2-4-:R-:W-:Y:S05]  /*00c0*/  BRA.U !UP0, `(.L_x_0) ;  /* 0x0000000508a87547 */ /* 0x014fea000b800000 */
[----:B------:R-:W0:Y:S01]  /*00d0*/  S2UR UR7, SR_CgaCtaId ;  /* 0x00000000000779c3 */ /* 0x000e220000008800 */
[----:B------:R-:W1:Y:S01]  /*00e0*/  LDCU UR11, c[0x0][0x3a8] ;  /* 0x00007500ff0b77ac */ /* 0x000e620008000800 */
[----:B------:R-:W-:Y:S02]  /*00f0*/  IMAD.MOV.U32 R0, RZ, RZ, RZ ;  /* 0x000000ffff007224 */ /* 0x000fe400078e00ff */
[--C-:B------:R-:W-:Y:S01]  /*0100*/  IMAD R13, R8, UR10, R11.reuse ;  /* 0x0000000a080d7c24 */ /* 0x100fe2000f8e020b */
[----:B------:R-:W-:Y:S01]  /*0110*/  UMOV UR5, 0x400 ;  /* 0x0000040000057882 */ /* 0x000fe20000000000 */
[----:B------:R-:W-:Y:S02]  /*0120*/  UIADD3 UR4, UPT, UPT, UR10, 0xf, URZ ;  /* 0x0000000f0a047890 */ /* 0x000fe4000fffe0ff */
[----:B------:R-:W2:Y:S01]  /*0130*/  LDC R10, c[0x0][0x3a8] ;  /* 0x0000ea00ff0a7b82 */ /* 0x000ea20000000800 */
[----:B------:R-:W-:Y:S02]  /*0140*/  UIADD3 UR6, UPT, UPT, UR5, 0x400, URZ ;  /* 0x0000040005067890 */ /* 0x000fe4000fffe0ff */
[----:B------:R-:W-:Y:S01]  /*0150*/  USHF.R.U32.HI UR4, URZ, 0x4, UR4 ;  /* 0x00000004ff047899 */ /* 0x000fe20008011604 */
[----:B------:R-:W3:Y:S04]  /*0160*/  LDCU.64 UR12, c[0x0][0x3a0] ;  /* 0x00007400ff0c77ac */ /* 0x000ee80008000a00 */
[----:B------:R-:W4:Y:S01]  /*0170*/  LDC.64 R2, c[0x0][0x380] ;  /* 0x0000e000ff027b82 */ /* 0x000f220000000a00 */
[----:B------:R-:W-:Y:S01]  /*0180*/  UIADD3 UR4, UPT, UPT, -UR4, URZ, URZ ;  /* 0x000000ff04047290 */ /* 0x000fe2000fffe1ff */
[----:B-1----:R-:W-:Y:S01]  /*0190*/  IMAD R15, R12, UR11, R11 ;  /* 0x0000000b0c0f7c24 */ /* 0x002fe2000f8e020b */
[----:B0-----:R-:W-:-:S04]  /*01a0*/  ULEA UR6, UR7, UR6, 0x18 ;  /* 0x0000000607067291 */ /* 0x001fc8000f8ec0ff */
[----:B------:R-:W-:Y:S01]  /*01b0*/  LEA R15, R4, R15, 0x4 ;  /* 0x0000000f040f7211 */ /* 0x000fe200078e20ff */
[----:B------:R-:W-:Y:S01]  /*01c0*/  ULEA UR5, UR7, UR5, 0x18 ;  /* 0x0000000507057291 */ /* 0x000fe2000f8ec0ff */
[----:B------:R-:W-:-:S05]  /*01d0*/  LEA R17, R11, UR6, 0x2 ;  /* 0x000000060b117c11 */ /* 0x000fca000f8e10ff */
[C---:B------:R-:W-:Y:S01]  /*01e0*/  LEA R16, R12.reuse, UR5, 0x6 ;  /* 0x000000050c107c11 */ /* 0x040fe2000f8e30ff */
[----:B------:R-:W-:-:S03]  /*01f0*/  IMAD R14, R12, 0x40, R17 ;  /* 0x000000400c0e7824 */ /* 0x000fc600078e0211 */
[----:B---3--:R-:W-:-:S07]  /*0200*/  LEA R18, R11, R16, 0x2 ;  /* 0x000000100b127211 */ /* 0x008fce00078e10ff */
.L_x_1:
[----:B------:R-:W-:Y:S01]  /*0210*/  ISETP.GE.AND P0, PT, R12, UR13, PT ;  /* 0x0000000d0c007c0c */ /* 0x000fe2000bf06270 */
[----:B------:R-:W-:Y:S01]  /*0220*/  IMAD.MOV.U32 R21, RZ, RZ, RZ ;  /* 0x000000ffff157224 */ /* 0x000fe200078e00ff */
[----:B------:R-:W-:Y:S01]  /*0230*/  MOV R19, RZ ;  /* 0x000000ff00137202 */ /* 0x000fe20000000f00 */
[----:B----4-:R-:W-:Y:S01]  /*0240*/  IMAD.WIDE R4, R13, 0x4, R2 ;  /* 0x000000040d047825 */ /* 0x010fe200078e0202 */
[----:B--2---:R-:W-:Y:S02]  /*0250*/  ISETP.GE.OR P1, PT, R9, R10, P0 ;  /* 0x0000000a0900720c */ /* 0x004fe40000726670 */
[----:B------:R-:W-:-:S04]  /*0260*/  ISETP.GE.AND P0, PT, R11, UR13, PT ;  /* 0x0000000d0b007c0c */ /* 0x000fc8000bf06270 */
[----:B------:R-:W-:-:S07]  /*0270*/  ISETP.GE.OR P0, PT, R8, UR12, P0 ;  /* 0x0000000c08007c0c */ /* 0x000fce0008706670 */
[----:B------:R-:W0:Y:S06]  /*0280*/  @!P1 LDC.64 R6, c[0x0][0x388] ;  /* 0x0000e200ff069b82 */ /* 0x000e2c0000000a00 */
[----:B------:R-:W2:Y:S01]  /*0290*/  @!P0 LDG.E.CONSTANT R19, desc[UR8][R4.64] ;  /* 0x0000000804138981 */ /* 0x000ea2000c1e9900 */
[----:B0-----:R-:W-:-:S05]  /*02a0*/  @!P1 IMAD.WIDE R6, R15, 0x4, R6 ;  /* 0x000000040f069825 */ /* 0x001fca00078e0206 */
[----:B------:R-:W3:Y:S01]  /*02b0*/  @!P1 LDG.E.CONSTANT R21, desc[UR8][R6.64] ;  /* 0x0000000806159981 */ /* 0x000ee2000c1e9900 */
[----:B------:R-:W-:-:S04]  /*02c0*/  UIADD3 UR4, UPT, UPT, UR4, 0x1, URZ ;  /* 0x0000000104047890 */ /* 0x000fc8000fffe0ff */
[----:B------:R-:W-:Y:S01]  /*02d0*/  UISETP.NE.AND UP0, UPT, UR4, URZ, UPT ;  /* 0x000000ff0400728c */ /* 0x000fe2000bf05270 */
[----:B------:R-:W-:Y:S01]  /*02e0*/  IADD3 R12, PT, PT, R12, 0x10, RZ ;  /* 0x000000100c0c7810 */ /* 0x000fe20007ffe0ff */
[----:B------:R-:W-:Y:S01]  /*02f0*/  VIADD R13, R13, 0x10 ;  /* 0x000000100d0d7836 */ /* 0x000fe20000000000 */
[----:B------:R-:W-:Y:S01]  /*0300*/  IADD3 R11, PT, PT, R11, 0x10, RZ ;  /* 0x000000100b0b7810 */ /* 0x000fe20007ffe0ff */
[----:B------:R-:W-:Y:S01]  /*0310*/  IMAD R15, R10, 0x10, R15 ;  /* 0x000000100a0f7824 */ /* 0x000fe200078e020f */
[----:B--2---:R-:W-:Y:S04]  /*0320*/  STS [R18], R19 ;  /* 0x0000001312007388 */ /* 0x004fe80000000800 */
[----:B---3--:R-:W-:Y:S01]  /*0330*/  STS [R14], R21 ;  /* 0x000000150e007388 */ /* 0x008fe20000000800 */
[----:B------:R-:W-:Y:S06]  /*0340*/  BAR.SYNC.DEFER_BLOCKING 0x0 ;  /* 0x0000000000007b1d */ /* 0x000fec0000010000 */
[----:B------:R-:W0:Y:S04]  /*0350*/  LDS R20, [R17] ;  /* 0x0000000011147984 */ /* 0x000e280000000800 */
[----:B------:R-:W1:Y:S04]  /*0360*/  LDS R22, [R17+0x40] ;  /* 0x0000400011167984 */ /* 0x000e680000000800 */
[----:B------:R-:W2:Y:S04]  /*0370*/  LDS R23, [R17+0x80] ;  /* 0x0000800011177984 */ /* 0x000ea80000000800 */
[----:B------:R-:W3:Y:S04]  /*0380*/  LDS R24, [R17+0xc0] ;  /* 0x0000c00011187984 */ /* 0x000ee80000000800 */
[----:B------:R-:W4:Y:S04]  /*0390*/  LDS R6, [R17+0x140] ;  /* 0x0001400011067984 */ /* 0x000f280000000800 */
[----:B------:R-:W5:Y:S04]  /*03a0*/  LDS R7, [R17+0x180] ;  /* 0x0001800011077984 */ /* 0x000f680000000800 */
[----:B------:R-:W-:Y:S04]  /*03b0*/  LDS R21, [R17+0x1c0] ;  /* 0x0001c00011157984 */ /* 0x000fe80000000800 */
[----:B------:R-:W-:Y:S01]  /*03c0*/  LDS R4, [R17+0x240] ;  /* 0x0002400011047984 */ /* 0x000fe20000000800 */
[----:B0-----:R-:W-:-:S03]  /*03d0*/  FSETP.NEU.AND P2, PT, R20, RZ, PT ;  /* 0x000000ff1400720b */ /* 0x001fc60003f4d000 */
[----:B------:R-:W0:Y:S01]  /*03e0*/  LDS R20, [R17+0x100] ;  /* 0x0001000011147984 */ /* 0x000e220000000800 */
[----:B-1----:R-:W-:-:S03]  /*03f0*/  FSETP.NEU.AND P1, PT, R22, RZ, PT ;  /* 0x000000ff1600720b */ /* 0x002fc60003f2d000 */
[----:B------:R-:W-:Y:S01]  /*0400*/  LDS R22, [R17+0x200] ;  /* 0x0002000011167984 */ /* 0x000fe20000000800 */
[----:B--2---:R-:W-:-:S05]  /*0410*/  FSETP.NEU.AND P0, PT, R23, RZ, PT ;  /* 0x000000ff1700720b */ /* 0x004fca0003f0d000 */
[----:B------:R-:W1:Y:S04]  /*0420*/  @P2 LDS R19, [R16] ;  /* 0x0000000010132984 */ /* 0x000e680000000800 */
[----:B------:R-:W2:Y:S04]  /*0430*/  @P1 LDS R23, [R16+0x4] ;  /* 0x0000040010171984 */ /* 0x000ea80000000800 */
[----:B------:R-:W2:Y:S01]  /*0440*/  @P0 LDS R5, [R16+0x8] ;  /* 0x0000080010050984 */ /* 0x000ea20000000800 */
[----:B---3--:R-:W-:Y:S02]  /*0450*/  FSETP.NEU.AND P4, PT, R24, RZ, PT ;  /* 0x000000ff1800720b */ /* 0x008fe40003f8d000 */
[----:B----4-:R-:W-:-:S02]  /*0460*/  FSETP.NEU.AND P5, PT, R6, RZ, PT ;  /* 0x000000ff0600720b */ /* 0x010fc40003fad000 */
[----:B-----5:R-:W-:Y:S01]  /*0470*/  FSETP.NEU.AND P3, PT, R7, RZ, PT ;  /* 0x000000ff0700720b */ /* 0x020fe20003f6d000 */
[----:B------:R-:W-:Y:S08]  /*0480*/  LDS R6, [R17+0x280] ;  /* 0x0002800011067984 */ /* 0x000ff00000000800 */
[----:B------:R-:W3:Y:S04]  /*0490*/  @P4 LDS R7, [R16+0xc] ;  /* 0x00000c0010074984 */ /* 0x000ee80000000800 */
[----:B------:R-:W-:Y:S01]  /*04a0*/  @P5 LDS R25, [R16+0x14] ;  /* 0x0000140010195984 */ /* 0x000fe20000000800 */
[----:B0-----:R-:W-:-:S03]  /*04b0*/  FSETP.NEU.AND P6, PT, R20, RZ, PT ;  /* 0x000000ff1400720b */ /* 0x001fc60003fcd000 */
[----:B------:R-:W-:Y:S04]  /*04c0*/  @P3 LDS R27, [R16+0x18] ;  /* 0x00001800101b3984 */ /* 0x000fe80000000800 */
[----:B------:R-:W-:Y:S01]  /*04d0*/  LDS R20, [R17+0x300] ;  /* 0x0003000011147984 */ /* 0x000fe20000000800 */
[----:B-1----:R-:W-:Y:S01]  /*04e0*/  @P2 FADD R0, R0, R19 ;  /* 0x0000001300002221 */ /* 0x002fe20000000000 */
[----:B------:R-:W-:Y:S02]  /*04f0*/  FSETP.NEU.AND P2, PT, R21, RZ, PT ;  /* 0x000000ff1500720b */ /* 0x000fe40003f4d000 */
[----:B------:R-:W-:Y:S01]  /*0500*/  LDS R19, [R17+0x2c0] ;  /* 0x0002c00011137984 */ /* 0x000fe20000000800 */
[----:B--2---:R-:W-:-:S03]  /*0510*/  @P1 FADD R0, R0, R23 ;  /* 0x0000001700001221 */ /* 0x004fc60000000000 */
[----:B------:R-:W0:Y:S01]  /*0520*/  @P6 LDS R21, [R16+0x10] ;  /* 0x0000100010156984 */ /* 0x000e220000000800 */
[----:B------:R-:W-:-:S03]  /*0530*/  FSETP.NEU.AND P1, PT, R22, RZ, PT ;  /* 0x000000ff1600720b */ /* 0x000fc60003f2d000 */
[----:B------:R-:W1:Y:S01]  /*0540*/  LDS R22, [R17+0x340] ;  /* 0x0003400011167984 */ /* 0x000e620000000800 */
[----:B------:R-:W-:-:S03]  /*0550*/  @P0 FADD R0, R0, R5 ;  /* 0x0000000500000221 */ /* 0x000fc60000000000 */
[----:B------:R-:W2:Y:S01]  /*0560*/  @P2 LDS R29, [R16+0x1c] ;  /* 0x00001c00101d2984 */ /* 0x000ea20000000800 */
[----:B------:R-:W-:-:S03]  /*0570*/  FSETP.NEU.AND P0, PT, R4, RZ, PT ;  /* 0x000000ff0400720b */ /* 0x000fc60003f0d000 */
[----:B------:R-:W4:Y:S04]  /*0580*/  LDS R23, [R17+0x380] ;  /* 0x0003800011177984 */ /* 0x000f280000000800 */
[----:B------:R-:W5:Y:S04]  /*0590*/  @P1 LDS R5, [R16+0x20] ;  /* 0x0000200010051984 */ /* 0x000f680000000800 */
[----:B------:R-:W5:Y:S01]  /*05a0*/  LDS R4, [R17+0x3c0] ;  /* 0x0003c00011047984 */ /* 0x000f620000000800 */
[----:B---3--:R-:W-:Y:S01]  /*05b0*/  @P4 FADD R0, R0, R7 ;  /* 0x0000000700004221 */ /* 0x008fe20000000000 */
[----:B------:R-:W-:-:S02]  /*05c0*/  FSETP.NEU.AND P4, PT, R6, RZ, PT ;  /* 0x000000ff0600720b */ /* 0x000fc40003f8d000 */
[----:B------:R-:W3:Y:S01]  /*05d0*/  @P0 LDS R7, [R16+0x24] ;  /* 0x0000240010070984 */ /* 0x000ee20000000800 */
[----:B0-----:R-:W-:Y:S01]  /*05e0*/  @P6 FADD R0, R0, R21 ;  /* 0x0000001500006221 */ /* 0x001fe20000000000 */
[----:B------:R-:W-:-:S09]  /*05f0*/  FSETP.NEU.AND P6, PT, R19, RZ, PT ;  /* 0x000000ff1300720b */ /* 0x000fd20003fcd000 */
[----:B------:R-:W0:Y:S01]  /*0600*/  @P4 LDS R19, [R16+0x28] ;  /* 0x0000280010134984 */ /* 0x000e220000000800 */
[----:B------:R-:W-:Y:S01]  /*0610*/  @P5 FADD R0, R0, R25 ;  /* 0x0000001900005221 */ /* 0x000fe20000000000 */
[----:B------:R-:W-:-:S03]  /*0620*/  FSETP.NEU.AND P5, PT, R20, RZ, PT ;  /* 0x000000ff1400720b */ /* 0x000fc60003fad000 */
[----:B------:R-:W-:Y:S01]  /*0630*/  @P3 FADD R0, R0, R27 ;  /* 0x0000001b00003221 */ /* 0x000fe20000000000 */
[----:B-1----:R-:W-:-:S03]  /*0640*/  FSETP.NEU.AND P3, PT, R22, RZ, PT ;  /* 0x000000ff1600720b */ /* 0x002fc60003f6d000 */
[----:B--2---:R-:W-:Y:S01]  /*0650*/  @P2 FADD R0, R0, R29 ;  /* 0x0000001d00002221 */ /* 0x004fe20000000000 */
[----:B----4-:R-:W-:Y:S01]  /*0660*/  FSETP.NEU.AND P2, PT, R23, RZ, PT ;  /* 0x000000ff1700720b */ /* 0x010fe20003f4d000 */
[----:B------:R-:W1:Y:S02]  /*0670*/  @P6 LDS R21, [R16+0x2c] ;  /* 0x00002c0010156984 */ /* 0x000e640000000800 */
[----:B-----5:R-:W-:Y:S02]  /*0680*/  @P1 FADD R0, R0, R5 ;  /* 0x0000000500001221 */ /* 0x020fe40000000000 */
[----:B------:R-:W2:Y:S01]  /*0690*/  @P5 LDS R5, [R16+0x30] ;  /* 0x0000300010055984 */ /* 0x000ea20000000800 */
[----:B------:R-:W-:-:S03]  /*06a0*/  FSETP.NEU.AND P1, PT, R4, RZ, PT ;  /* 0x000000ff0400720b */ /* 0x000fc60003f2d000 */
[----:B------:R-:W4:Y:S04]  /*06b0*/  @P3 LDS R23, [R16+0x34] ;  /* 0x0000340010173984 */ /* 0x000f280000000800 */
[----:B------:R-:W5:Y:S06]  /*06c0*/  @P2 LDS R25, [R16+0x38] ;  /* 0x0000380010192984 */ /* 0x000f6c0000000800 */
[----:B------:R-:W5:Y:S01]  /*06d0*/  @P1 LDS R27, [R16+0x3c] ;  /* 0x00003c00101b1984 */ /* 0x000f620000000800 */
[----:B---3--:R-:W-:-:S04]  /*06e0*/  @P0 FADD R0, R0, R7 ;  /* 0x0000000700000221 */ /* 0x008fc80000000000 */
[----:B0-----:R-:W-:-:S04]  /*06f0*/  @P4 FADD R0, R0, R19 ;  /* 0x0000001300004221 */ /* 0x001fc80000000000 */
[----:B-1----:R-:W-:-:S04]  /*0700*/  @P6 FADD R0, R0, R21 ;  /* 0x0000001500006221 */ /* 0x002fc80000000000 */
[----:B--2---:R-:W-:-:S04]  /*0710*/  @P5 FADD R0, R0, R5 ;  /* 0x0000000500005221 */ /* 0x004fc80000000000 */
[----:B----4-:R-:W-:-:S04]  /*0720*/  @P3 FADD R0, R0, R23 ;  /* 0x0000001700003221 */ /* 0x010fc80000000000 */
[----:B-----5:R-:W-:-:S04]  /*0730*/  @P2 FADD R0, R0, R25 ;  /* 0x0000001900002221 */ /* 0x020fc80000000000 */
[----:B------:R-:W-:Y:S01]  /*0740*/  @P1 FADD R0, R0, R27 ;  /* 0x0000001b00001221 */ /* 0x000fe20000000000 */
[----:B------:R-:W-:Y:S06]  /*0750*/  BAR.SYNC.DEFER_BLOCKING 0x0 ;  /* 0x0000000000007b1d */ /* 0x000fec0000010000 */
[----:B------:R-:W-:Y:S05]  /*0760*/  BRA.U UP0, `(.L_x_1) ;  /* 0xfffffff900a87547 */ /* 0x000fea000b83ffff */
.L_x_0:
[----:B------:R-:W0:Y:S01]  /*0770*/  LDCU UR4, c[0x0][0x3a0] ;  /* 0x00007400ff0477ac */ /* 0x000e220008000800 */
[----:B------:R-:W-:-:S04]  /*0780*/  ISETP.GE.AND P0, PT, R9, UR14, PT ;  /* 0x0000000e09007c0c */ /* 0x000fc8000bf06270 */
[----:B0-----:R-:W-:-:S13]  /*0790*/  ISETP.GE.OR P0, PT, R8, UR4, P0 ;  /* 0x0000000408007c0c */ /* 0x001fda0008706670 */
[----:B------:R-:W-:Y:S05]  /*07a0*/  @P0 EXIT ;  /* 0x000000000000094d */ /* 0x000fea0003800000 */
[----:B------:R-:W0:Y:S01]  /*07b0*/  LDC.64 R2, c[0x0][0x390] ;  /* 0x0000e400ff027b82 */ /* 0x000e220000000a00 */
[----:B------:R-:W-:-:S07]  /*07c0*/  IMAD R9, R8, UR14, R9 ;  /* 0x0000000e08097c24 */ /* 0x000fce000f8e0209 */
[----:B------:R-:W1:Y:S01]  /*07d0*/  LDC.64 R4, c[0x0][0x398] ;  /* 0x0000e600ff047b82 */ /* 0x000e620000000a00 */
[----:B0-----:R-:W-:-:S06]  /*07e0*/  IMAD.WIDE R2, R9, 0x4, R2 ;  /* 0x0000000409027825 */ /* 0x001fcc00078e0202 */
[----:B------:R-:W2:Y:S01]  /*07f0*/  LDG.E.CONSTANT R3, desc[UR8][R2.64] ;  /* 0x0000000802037981 */ /* 0x000ea2000c1e9900 */
[----:B-1----:R-:W-:-:S04]  /*0800*/  IMAD.WIDE R4, R9, 0x4, R4 ;  /* 0x0000000409047825 */ /* 0x002fc800078e0204 */
[----:B--2---:R-:W-:-:S05]  /*0810*/  FADD R7, R3, R0 ;  /* 0x0000000003077221 */ /* 0x004fca0000000000 */
[----:B------:R-:W-:Y:S01]  /*0820*/  STG.E desc[UR8][R4.64], R7 ;  /* 0x0000000704007986 */ /* 0x000fe2000c101908 */
[----:B------:R-:W-:Y:S05]  /*0830*/  EXIT ;  /* 0x000000000000794d */ /* 0x000fea0003800000 */
.L_x_2:
[----:B------:R-:W-:-:S00]  /*0840*/  BRA `(.L_x_2) ;  /* 0xfffffffc00fc7947 */ /* 0x000fc0000383ffff */
[----:B------:R-:W-:-:S00]  /*0850*/  NOP ;  /* 0x0000000000007918 */ /* 0x000fc00000000000 */
        /* <DEDUP_REMOVED lines=10> */
.L_x_7:


//--------------------- .text._Z15matmul_standardPKfS0_S0_Pfiii --------------------------
	.section	.text._Z15matmul_standardPKfS0_S0_Pfiii,"ax",@progbits
	.align	128
        .global         _Z15matmul_standardPKfS0_S0_Pfiii
        .type           _Z15matmul_standardPKfS0_S0_Pfiii,@function
        .size           _Z15matmul_standardPKfS0_S0_Pfiii,(.L_x_8 - _Z15matmul_standardPKfS0_S0_Pfiii)
        .other          _Z15matmul_standardPKfS0_S0_Pfiii,@"STO_CUDA_ENTRY STV_DEFAULT"
_Z15matmul_standardPKfS0_S0_Pfiii:
.text._Z15matmul_standardPKfS0_S0_Pfiii:
[----:B------:R-:W-:Y:S01]  /*0000*/  LDC R1, c[0x0][0x37c] ;  /* 0x0000df00ff017b82 */ /* 0x000fe20000000800 */
[----:B------:R-:W0:Y:S01]  /*0010*/  S2R R3, SR_CTAID.Y ;  /* 0x0000000000037919 */ /* 0x000e220000002600 */
[----:B------:R-:W1:Y:S01]  /*0020*/  LDCU UR7, c[0x0][0x3a4] ;  /* 0x00007480ff0777ac */ /* 0x000e620008000800 */
[----:B------:R-:W-:Y:S01]  /*0030*/  HFMA2 R27, -RZ, RZ, 0, 0 ;  /* 0x00000000ff1b7431 */ /* 0x000fe200000001ff */
[----:B------:R-:W0:Y:S01]  /*0040*/  S2R R14, SR_TID.Y ;  /* 0x00000000000e7919 */ /* 0x000e220000002200 */
[----:B------:R-:W2:Y:S01]  /*0050*/  LDCU.64 UR8, c[0x0][0x358] ;  /* 0x00006b00ff0877ac */ /* 0x000ea20008000a00 */
[----:B------:R-:W3:Y:S01]  /*0060*/  S2R R6, SR_CTAID.X ;  /* 0x0000000000067919 */ /* 0x000ee20000002500 */
[----:B------:R-:W3:Y:S01]  /*0070*/  S2R R13, SR_TID.X ;  /* 0x00000000000d7919 */ /* 0x000ee20000002100 */
[----:B-1----:R-:W-:Y:S01]  /*0080*/  UISETP.GE.AND UP0, UPT, UR7, 0x1, UPT ;  /* 0x000000010700788c */ /* 0x002fe2000bf06270 */
[----:B0-----:R-:W-:Y:S02]  /*0090*/  LEA R0, R3, R14, 0x4 ;  /* 0x0000000e03007211 */ /* 0x001fe400078e20ff */
[----:B---3--:R-:W-:-:S06]  /*00a0*/  LEA R3, R6, R13, 0x4 ;  /* 0x0000000d06037211 */ /* 0x008fcc00078e20ff */
[----:B--2---:R-:W-:Y:S05]  /*00b0*/  BRA.U !UP0, `(.L_x_3) ;  /* 0x0000000d08287547 */ /* 0x004fea000b800000 */
[----:B------:R-:W0:Y:S01]  /*00c0*/  S2UR UR6, SR_CgaCtaId ;  /* 0x00000000000679c3 */ /* 0x000e220000008800 */
[----:B------:R-:W-:Y:S01]  /*00d0*/  UMOV UR4, 0x400 ;  /* 0x0000040000047882 */ /* 0x000fe20000000000 */
[----:B------:R-:W-:Y:S01]  /*00e0*/  UISETP.GE.U32.AND UP0, UPT, UR7, 0x11, UPT ;  /* 0x000000110700788c */ /* 0x000fe2000bf06070 */
[----:B------:R-:W-:Y:S01]  /*00f0*/  MOV R27, RZ ;  /* 0x000000ff001b7202 */ /* 0x000fe20000000f00 */
[----:B------:R-:W-:Y:S02]  /*0100*/  UIADD3 UR5, UPT, UPT, UR4, 0x400, URZ ;  /* 0x0000040004057890 */ /* 0x000fe4000fffe0ff */
[----:B0-----:R-:W-:Y:S02]  /*0110*/  ULEA UR4, UR6, UR4, 0x18 ;  /* 0x0000000406047291 */ /* 0x001fe4000f8ec0ff */
[----:B------:R-:W-:Y:S02]  /*0120*/  ULEA UR5, UR6, UR5, 0x18 ;  /* 0x0000000506057291 */ /* 0x000fe4000f8ec0ff */
[----:B------:R-:W-:-:S02]  /*0130*/  UIADD3 UR6, UPT, UPT, UR7, 0xf, URZ ;  /* 0x0000000f07067890 */ /* 0x000fc4000fffe0ff */
[C---:B------:R-:W-:Y:S01]  /*0140*/  LEA R2, R14.reuse, UR4, 0x6 ;  /* 0x000000040e027c11 */ /* 0x040fe2000f8e30ff */
[----:B------:R-:W-:Y:S01]  /*0150*/  UMOV UR4, URZ ;  /* 0x000000ff00047c82 */ /* 0x000fe20008000000 */
[C---:B------:R-:W-:Y:S02]  /*0160*/  LEA R16, R13.reuse, UR5, 0x2 ;  /* 0x000000050d107c11 */ /* 0x040fe4000f8e10ff */
[----:B------:R-:W-:Y:S02]  /*0170*/  LEA R22, R13, R2, 0x2 ;  /* 0x000000020d167211 */ /* 0x000fe400078e10ff */
[----:B------:R-:W-:Y:S01]  /*0180*/  LEA R20, R14, R16, 0x6 ;  /* 0x000000100e147211 */ /* 0x000fe200078e30ff */
[----:B------:R-:W-:Y:S06]  /*0190*/  BRA.U !UP0, `(.L_x_4) ;  /* 0x0000000908007547 */ /* 0x000fec000b800000 */
[----:B------:R-:W0:Y:S01]  /*01a0*/  LDCU UR10, c[0x0][0x3a8] ;  /* 0x00007500ff0a77ac */ /* 0x000e220008000800 */
[----:B------:R-:W1:Y:S01]  /*01b0*/  LDC R12, c[0x0][0x3a8] ;  /* 0x0000ea00ff0c7b82 */ /* 0x000e620000000800 */
[----:B------:R-:W-:Y:S01]  /*01c0*/  IADD3 R4, PT, PT, R14, 0x10, RZ ;  /* 0x000000100e047810 */ /* 0x000fe20007ffe0ff */
[--C-:B------:R-:W-:Y:S01]  /*01d0*/  IMAD R18, R0, UR7, R13.reuse ;  /* 0x0000000700127c24 */ /* 0x100fe2000f8e020d */
[----:B------:R-:W2:Y:S01]  /*01e0*/  LDCU UR11, c[0x0][0x3a0] ;  /* 0x00007400ff0b77ac */ /* 0x000ea20008000800 */
[----:B------:R-:W-:Y:S02]  /*01f0*/  MOV R27, RZ ;  /* 0x000000ff001b7202 */ /* 0x000fe40000000f00 */
[----:B------:R-:W-:Y:S01]  /*0200*/  MOV R17, R13 ;  /* 0x0000000d00117202 */ /* 0x000fe20000000f00 */
[----:B------:R-:W-:Y:S01]  /*0210*/  USHF.R.U32.HI UR4, URZ, 0x4, UR6 ;  /* 0x00000004ff047899 */ /* 0x000fe20008011606 */
[----:B------:R-:W3:Y:S01]  /*0220*/  LDC.64 R24, c[0x0][0x380] ;  /* 0x0000e000ff187b82 */ /* 0x000ee20000000a00 */
[----:B------:R-:W-:Y:S01]  /*0230*/  MOV R15, R14 ;  /* 0x0000000e000f7202 */ /* 0x000fe20000000f00 */
[----:B------:R-:W4:Y:S01]  /*0240*/  LDCU UR5, c[0x0][0x3a4] ;  /* 0x00007480ff0577ac */ /* 0x000f220008000800 */
[----:B------:R-:W-:Y:S01]  /*0250*/  ULOP3.LUT UR4, UR4, 0x7fffffe, URZ, 0xc0, !UPT ;  /* 0x07fffffe04047892 */ /* 0x000fe2000f8ec0ff */
[----:B0-----:R-:W-:-:S03]  /*0260*/  IMAD R4, R4, UR10, R13 ;  /* 0x0000000a04047c24 */ /* 0x001fc6000f8e020d */
[----:B------:R-:W-:Y:S01]  /*0270*/  UIADD3 UR4, UPT, UPT, -UR4, URZ, URZ ;  /* 0x000000ff04047290 */ /* 0x000fe2000fffe1ff */
[----:B------:R-:W-:Y:S01]  /*0280*/  IMAD R19, R14, UR10, R13 ;  /* 0x0000000a0e137c24 */ /* 0x000fe2000f8e020d */
[----:B--2---:R-:W-:Y:S02]  /*0290*/  ISETP.GE.AND P1, PT, R0, UR11, PT ;  /* 0x0000000b00007c0c */ /* 0x004fe4000bf26270 */
[C---:B------:R-:W-:Y:S02]  /*02a0*/  LEA R21, R6.reuse, R4, 0x4 ;  /* 0x0000000406157211 */ /* 0x040fe400078e20ff */
[----:B------:R-:W-:-:S09]  /*02b0*/  LEA R19, R6, R19, 0x4 ;  /* 0x0000001306137211 */ /* 0x000fd200078e20ff */
.L_x_5:
[----:B-1----:R-:W-:Y:S01]  /*02c0*/  ISETP.GE.AND P0, PT, R3, R12, PT ;  /* 0x0000000c0300720c */ /* 0x002fe20003f06270 */
[----:B----4-:R-:W-:Y:S01]  /*02d0*/  UMOV UR7, UR5 ;  /* 0x0000000500077c82 */ /* 0x010fe20008000000 */
[----:B------:R-:W-:Y:S01]  /*02e0*/  HFMA2 R29, -RZ, RZ, 0, 0 ;  /* 0x00000000ff1d7431 */ /* 0x000fe200000001ff */
[----:B------:R-:W-:Y:S01]  /*02f0*/  ISETP.GE.OR P2, PT, R17, UR7, P1 ;  /* 0x0000000711007c0c */ /* 0x000fe20008f46670 */
[----:B---3--:R-:W-:Y:S01]  /*0300*/  IMAD.WIDE R8, R18, 0x4, R24 ;  /* 0x0000000412087825 */ /* 0x008fe200078e0218 */
[----:B------:R-:W-:Y:S02]  /*0310*/  ISETP.GE.OR P3, PT, R15, UR7, P0 ;  /* 0x000000070f007c0c */ /* 0x000fe40008766670 */
[----:B------:R-:W-:-:S09]  /*0320*/  MOV R26, RZ ;  /* 0x000000ff001a7202 */ /* 0x000fd20000000f00 */
[----:B------:R-:W2:Y:S02]  /*0330*/  @!P2 LDG.E.CONSTANT R29, desc[UR8][R8.64] ;  /* 0x00000008081da981 */ /* 0x000ea4000c1e9900 */
[----:B------:R-:W0:Y:S02]  /*0340*/  @!P3 LDC.64 R4, c[0x0][0x388] ;  /* 0x0000e200ff04bb82 */ /* 0x000e240000000a00 */
[----:B0-----:R-:W-:-:S05]  /*0350*/  @!P3 IMAD.WIDE R10, R19, 0x4, R4 ;  /* 0x00000004130ab825 */ /* 0x001fca00078e0204 */
[----:B------:R-:W3:Y:S01]  /*0360*/  @!P3 LDG.E.CONSTANT R26, desc[UR8][R10.64] ;  /* 0x000000080a1ab981 */ /* 0x000ee2000c1e9900 */
[----:B------:R-:W-:Y:S01]  /*0370*/  IADD3 R4, PT, PT, R17, 0x10, RZ ;  /* 0x0000001011047810 */ /* 0x000fe20007ffe0ff */
[----:B------:R-:W-:-:S03]  /*0380*/  HFMA2 R23, -RZ, RZ, 0, 0 ;  /* 0x00000000ff177431 */ /* 0x000fc600000001ff */
[----:B------:R-:W-:-:S13]  /*0390*/  ISETP.GE.OR P2, PT, R4, UR7, P1 ;  /* 0x0000000704007c0c */ /* 0x000fda0008f46670 */
[----:B------:R0:W4:Y:S04]  /*03a0*/  @!P2 LDG.E.CONSTANT R23, desc[UR8][R8.64+0x40] ;  /* 0x000040080817a981 */ /* 0x000128000c1e9900 */
[----:B--2---:R-:W-:Y:S04]  /*03b0*/  STS [R22], R29 ;  /* 0x0000001d16007388 */ /* 0x004fe80000000800 */
[----:B---3--:R-:W-:Y:S01]  /*03c0*/  STS [R20], R26 ;  /* 0x0000001a14007388 */ /* 0x008fe20000000800 */
[----:B------:R-:W-:Y:S06]  /*03d0*/  BAR.SYNC.DEFER_BLOCKING 0x0 ;  /* 0x0000000000007b1d */ /* 0x000fec0000010000 */
[----:B------:R-:W-:Y:S04]  /*03e0*/  LDS R28, [R16] ;  /* 0x00000000101c7984 */ /* 0x000fe80000000800 */
[----:B------:R-:W1:Y:S04]  /*03f0*/  LDS.128 R4, [R2] ;  /* 0x0000000002047984 */ /* 0x000e680000000c00 */
[----:B0-----:R-:W0:Y:S04]  /*0400*/  LDS R9, [R16+0x40] ;  /* 0x0000400010097984 */ /* 0x001e280000000800 */
[----:B------:R-:W2:Y:S04]  /*0410*/  LDS R10, [R16+0x80] ;  /* 0x00008000100a7984 */ /* 0x000ea80000000800 */
[----:B------:R-:W3:Y:S04]  /*0420*/  LDS R11, [R16+0xc0] ;  /* 0x0000c000100b7984 */ /* 0x000ee80000000800 */
[----:B------:R-:W-:Y:S04]  /*0430*/  LDS R8, [R16+0x180] ;  /* 0x0001800010087984 */ /* 0x000fe80000000800 */
[----:B------:R-:W-:Y:S01]  /*0440*/  LDS R29, [R16+0x340] ;  /* 0x00034000101d7984 */ /* 0x000fe20000000800 */
[----:B-1----:R-:W-:-:S03]  /*0450*/  FFMA R4, R4, R28, R27 ;  /* 0x0000001c04047223 */ /* 0x002fc6000000001b */
[----:B------:R-:W-:Y:S01]  /*0460*/  LDS R27, [R16+0x140] ;  /* 0x00014000101b7984 */ /* 0x000fe20000000800 */
[----:B0-----:R-:W-:-:S03]  /*0470*/  FFMA R5, R9, R5, R4 ;  /* 0x0000000509057223 */ /* 0x001fc60000000004 */
[----:B------:R-:W-:Y:S01]  /*0480*/  LDS R9, [R16+0x1c0] ;  /* 0x0001c00010097984 */ /* 0x000fe20000000800 */
[----:B--2---:R-:W-:-:S03]  /*0490*/  FFMA R6, R10, R6, R5 ;  /* 0x000000060a067223 */ /* 0x004fc60000000005 */
[----:B------:R-:W-:Y:S01]  /*04a0*/  LDS R10, [R16+0x100] ;  /* 0x00010000100a7984 */ /* 0x000fe20000000800 */
[----:B---3--:R-:W-:-:S03]  /*04b0*/  FFMA R11, R11, R7, R6 ;  /* 0x000000070b0b7223 */ /* 0x008fc60000000006 */
[----:B------:R-:W0:Y:S02]  /*04c0*/  LDS.128 R4, [R2+0x10] ;  /* 0x0000100002047984 */ /* 0x000e240000000c00 */
[----:B0-----:R-:W-:Y:S02]  /*04d0*/  FFMA R4, R4, R10, R11 ;  /* 0x0000000a04047223 */ /* 0x001fe4000000000b */
[----:B------:R-:W-:Y:S02]  /*04e0*/  LDS R11, [R16+0x240] ;  /* 0x00024000100b7984 */ /* 0x000fe40000000800 */
[----:B------:R-:W-:Y:S02]  /*04f0*/  FFMA R5, R27, R5, R4 ;  /* 0x000000051b057223 */ /* 0x000fe40000000004 */
[----:B------:R-:W-:Y:S02]  /*0500*/  LDS R10, [R16+0x300] ;  /* 0x00030000100a7984 */ /* 0x000fe40000000800 */
[----:B------:R-:W-:-:S02]  /*0510*/  FFMA R6, R8, R6, R5 ;  /* 0x0000000608067223 */ /* 0x000fc40000000005 */
[----:B------:R-:W-:Y:S02]  /*0520*/  LDS R8, [R16+0x200] ;  /* 0x0002000010087984 */ /* 0x000fe40000000800 */
[----:B------:R-:W-:Y:S02]  /*0530*/  FFMA R9, R9, R7, R6 ;  /* 0x0000000709097223 */ /* 0x000fe40000000006 */
[----:B------:R-:W0:Y:S02]  /*0540*/  LDS.128 R4, [R2+0x20] ;  /* 0x0000200002047984 */ /* 0x000e240000000c00 */
[----:B0-----:R-:W-:Y:S02]  /*0550*/  FFMA R4, R4, R8, R9 ;  /* 0x0000000804047223 */ /* 0x001fe40000000009 */
[----:B------:R-:W0:Y:S04]  /*0560*/  LDS R8, [R16+0x280] ;  /* 0x0002800010087984 */ /* 0x000e280000000800 */
[----:B------:R-:W1:Y:S01]  /*0570*/  LDS R9, [R16+0x2c0] ;  /* 0x0002c00010097984 */ /* 0x000e620000000800 */
[----:B------:R-:W-:-:S04]  /*0580*/  FFMA R5, R11, R5, R4 ;  /* 0x000000050b057223 */ /* 0x000fc80000000004 */
[----:B0-----:R-:W-:Y:S01]  /*0590*/  FFMA R6, R8, R6, R5 ;  /* 0x0000000608067223 */ /* 0x001fe20000000005 */
[----:B------:R-:W-:-:S04]  /*05a0*/  IADD3 R8, PT, PT, R15, 0x10, RZ ;  /* 0x000000100f087810 */ /* 0x000fc80007ffe0ff */
[----:B------:R-:W-:Y:S01]  /*05b0*/  ISETP.GE.OR P0, PT, R8, UR7, P0 ;  /* 0x0000000708007c0c */ /* 0x000fe20008706670 */
[----:B-1----:R-:W-:Y:S02]  /*05c0*/  FFMA R11, R9, R7, R6 ;  /* 0x00000007090b7223 */ /* 0x002fe40000000006 */
[----:B------:R-:W0:Y:S10]  /*05d0*/  LDS.128 R4, [R2+0x30] ;  /* 0x0000300002047984 */ /* 0x000e340000000c00 */
[----:B------:R-:W1:Y:S02]  /*05e0*/  @!P0 LDC.64 R8, c[0x0][0x388] ;  /* 0x0000e200ff088b82 */ /* 0x000e640000000a00 */
[----:B-1----:R-:W-:Y:S01]  /*05f0*/  @!P0 IMAD.WIDE R26, R21, 0x4, R8 ;  /* 0x00000004151a8825 */ /* 0x002fe200078e0208 */
[----:B------:R-:W-:-:S06]  /*0600*/  MOV R9, RZ ;  /* 0x000000ff00097202 */ /* 0x000fcc0000000f00 */
[----:B------:R-:W2:Y:S01]  /*0610*/  @!P0 LDG.E.CONSTANT R9, desc[UR8][R26.64] ;  /* 0x000000081a098981 */ /* 0x000ea2000c1e9900 */
[----:B0-----:R-:W-:-:S03]  /*0620*/  FFMA R10, R4, R10, R11 ;  /* 0x0000000a040a7223 */ /* 0x001fc6000000000b */
[----:B------:R-:W0:Y:S04]  /*0630*/  LDS R11, [R16+0x380] ;  /* 0x00038000100b7984 */ /* 0x000e280000000800 */
[----:B------:R-:W1:Y:S01]  /*0640*/  LDS R4, [R16+0x3c0] ;  /* 0x0003c00010047984 */ /* 0x000e620000000800 */
[----:B------:R-:W-:Y:S01]  /*0650*/  BAR.SYNC.DEFER_BLOCKING 0x0 ;  /* 0x0000000000007b1d */ /* 0x000fe20000010000 */
[----:B------:R-:W-:-:S05]  /*0660*/  FFMA R10, R29, R5, R10 ;  /* 0x000000051d0a7223 */ /* 0x000fca000000000a */
[----:B----4-:R-:W-:Y:S01]  /*0670*/  STS [R22], R23 ;  /* 0x0000001716007388 */ /* 0x010fe20000000800 */
[----:B0-----:R-:W-:-:S04]  /*0680*/  FFMA R29, R11, R6, R10 ;  /* 0x000000060b1d7223 */ /* 0x001fc8000000000a */
[----:B-1----:R-:W-:Y:S01]  /*0690*/  FFMA R7, R4, R7, R29 ;  /* 0x0000000704077223 */ /* 0x002fe2000000001d */
[----:B------:R-:W-:-:S04]  /*06a0*/  UIADD3 UR4, UPT, UPT, UR4, 0x2, URZ ;  /* 0x0000000204047890 */ /* 0x000fc8000fffe0ff */
[----:B------:R-:W-:Y:S01]  /*06b0*/  UISETP.NE.AND UP0, UPT, UR4, URZ, UPT ;  /* 0x000000ff0400728c */ /* 0x000fe2000bf05270 */
[----:B------:R-:W-:Y:S02]  /*06c0*/  IADD3 R18, PT, PT, R18, 0x20, RZ ;  /* 0x0000002012127810 */ /* 0x000fe40007ffe0ff */
[----:B------:R-:W-:Y:S02]  /*06d0*/  IADD3 R15, PT, PT, R15, 0x20, RZ ;  /* 0x000000200f0f7810 */ /* 0x000fe40007ffe0ff */
[----:B------:R-:W-:Y:S02]  /*06e0*/  IADD3 R17, PT, PT, R17, 0x20, RZ ;  /* 0x0000002011117810 */ /* 0x000fe40007ffe0ff */
[C---:B------:R-:W-:Y:S02]  /*06f0*/  LEA R19, R12.reuse, R19, 0x5 ;  /* 0x000000130c137211 */ /* 0x040fe400078e28ff */
[----:B------:R-:W-:Y:S01]  /*0700*/  LEA R21, R12, R21, 0x5 ;  /* 0x000000150c157211 */ /* 0x000fe200078e28ff */
[----:B--2---:R-:W-:Y:S01]  /*0710*/  STS [R20], R9 ;  /* 0x0000000914007388 */ /* 0x004fe20000000800 */
[----:B------:R-:W-:Y:S06]  /*0720*/  BAR.SYNC.DEFER_BLOCKING 0x0 ;  /* 0x0000000000007b1d */ /* 0x000fec0000010000 */
[----:B------:R-:W-:Y:S04]  /*0730*/  LDS R5, [R16] ;  /* 0x0000000010057984 */ /* 0x000fe80000000800 */
[----:B------:R-:W0:Y:S04]  /*0740*/  LDS.128 R8, [R2] ;  /* 0x0000000002087984 */ /* 0x000e280000000c00 */
[----:B------:R-:W1:Y:S04]  /*0750*/  LDS R6, [R16+0x40] ;  /* 0x0000400010067984 */ /* 0x000e680000000800 */
[----:B------:R-:W2:Y:S04]  /*0760*/  LDS R23, [R16+0x80] ;  /* 0x0000800010177984 */ /* 0x000ea80000000800 */
[----:B------:R-:W3:Y:S04]  /*0770*/  LDS R28, [R16+0xc0] ;  /* 0x0000c000101c7984 */ /* 0x000ee80000000800 */
[----:B------:R-:W-:Y:S04]  /*0780*/  LDS R29, [R16+0x140] ;  /* 0x00014000101d7984 */ /* 0x000fe80000000800 */
[----:B------:R-:W-:Y:S01]  /*0790*/  LDS R26, [R16+0x1c0] ;  /* 0x0001c000101a7984 */ /* 0x000fe20000000800 */
[----:B0-----:R-:W-:-:S04]  /*07a0*/  FFMA R8, R8, R5, R7 ;  /* 0x0000000508087223 */ /* 0x001fc80000000007 */
[----:B-1----:R-:W-:Y:S02]  /*07b0*/  FFMA R6, R6, R9, R8 ;  /* 0x0000000906067223 */ /* 0x002fe40000000008 */
[----:B------:R-:W-:Y:S02]  /*07c0*/  LDS R9, [R16+0x100] ;  /* 0x0001000010097984 */ /* 0x000fe40000000800 */
[----:B--2---:R-:W-:Y:S02]  /*07d0*/  FFMA R27, R23, R10, R6 ;  /* 0x0000000a171b7223 */ /* 0x004fe40000000006 */
[----:B------:R-:W0:Y:S04]  /*07e0*/  LDS.128 R4, [R2+0x10] ;  /* 0x0000100002047984 */ /* 0x000e280000000c00 */
[----:B------:R-:W1:Y:S01]  /*07f0*/  LDS R23, [R16+0x180] ;  /* 0x0001800010177984 */ /* 0x000e620000000800 */
[----:B---3--:R-:W-:-:S04]  /*0800*/  FFMA R11, R28, R11, R27 ;  /* 0x0000000b1c0b7223 */ /* 0x008fc8000000001b */
[----:B0-----:R-:W-:Y:S02]  /*0810*/  FFMA R4, R4, R9, R11 ;  /* 0x0000000904047223 */ /* 0x001fe4000000000b */
[----:B------:R-:W-:Y:S02]  /*0820*/  LDS.128 R8, [R2+0x20] ;  /* 0x0000200002087984 */ /* 0x000fe40000000c00 */
[----:B------:R-:W-:Y:S02]  /*0830*/  FFMA R4, R29, R5, R4 ;  /* 0x000000051d047223 */ /* 0x000fe40000000004 */
[----:B------:R-:W0:Y:S04]  /*0840*/  LDS R5, [R16+0x200] ;  /* 0x0002000010057984 */ /* 0x000e280000000800 */
[----:B------:R-:W2:Y:S01]  /*0850*/  LDS R29, [R16+0x240] ;  /* 0x00024000101d7984 */ /* 0x000ea20000000800 */
[----:B-1----:R-:W-:-:S03]  /*0860*/  FFMA R27, R23, R6, R4 ;  /* 0x00000006171b7223 */ /* 0x002fc60000000004 */
[----:B------:R-:W1:Y:S01]  /*0870*/  LDS R23, [R16+0x280] ;  /* 0x0002800010177984 */ /* 0x000e620000000800 */
[----:B------:R-:W-:-:S03]  /*0880*/  FFMA R7, R26, R7, R27 ;  /* 0x000000071a077223 */ /* 0x000fc6000000001b */
[----:B------:R-:W3:Y:S04]  /*0890*/  LDS R26, [R16+0x2c0] ;  /* 0x0002c000101a7984 */ /* 0x000ee80000000800 */
[----:B------:R-:W-:Y:S01]  /*08a0*/  LDS R27, [R16+0x340] ;  /* 0x00034000101b7984 */ /* 0x000fe20000000800 */
[----:B0-----:R-:W-:-:S03]  /*08b0*/  FFMA R8, R8, R5, R7 ;  /* 0x0000000508087223 */ /* 0x001fc60000000007 */
[----:B------:R-:W-:Y:S01]  /*08c0*/  LDS.128 R4, [R2+0x30] ;  /* 0x0000300002047984 */ /* 0x000fe20000000c00 */
[----:B--2---:R-:W-:-:S03]  /*08d0*/  FFMA R8, R29, R9, R8 ;  /* 0x000000091d087223 */ /* 0x004fc60000000008 */
[----:B------:R-:W0:Y:S01]  /*08e0*/  LDS R9, [R16+0x300] ;  /* 0x0003000010097984 */ /* 0x000e220000000800 */
[----:B-1----:R-:W-:-:S03]  /*08f0*/  FFMA R23, R23, R10, R8 ;  /* 0x0000000a17177223 */ /* 0x002fc60000000008 */
[----:B------:R-:W1:Y:S01]  /*0900*/  LDS R8, [R16+0x380] ;  /* 0x0003800010087984 */ /* 0x000e620000000800 */
[----:B---3--:R-:W-:-:S03]  /*0910*/  FFMA R11, R26, R11, R23 ;  /* 0x0000000b1a0b7223 */ /* 0x008fc60000000017 */
[----:B------:R-:W2:Y:S01]  /*0920*/  LDS R23, [R16+0x3c0] ;  /* 0x0003c00010177984 */ /* 0x000ea20000000800 */
[----:B0-----:R-:W-:-:S04]  /*0930*/  FFMA R4, R4, R9, R11 ;  /* 0x0000000904047223 */ /* 0x001fc8000000000b */
[----:B------:R-:W-:-:S04]  /*0940*/  FFMA R5, R27, R5, R4 ;  /* 0x000000051b057223 */ /* 0x000fc80000000004 */
[----:B-1----:R-:W-:-:S04]  /*0950*/  FFMA R6, R8, R6, R5 ;  /* 0x0000000608067223 */ /* 0x002fc80000000005 */
[----:B--2---:R-:W-:Y:S01]  /*0960*/  FFMA R27, R23, R7, R6 ;  /* 0x00000007171b7223 */ /* 0x004fe20000000006 */
[----:B------:R-:W-:Y:S06]  /*0970*/  BAR.SYNC.DEFER_BLOCKING 0x0 ;  /* 0x0000000000007b1d */ /* 0x000fec0000010000 */
[----:B------:R-:W-:Y:S05]  /*0980*/  BRA.U UP0, `(.L_x_5) ;  /* 0xfffffff9004c7547 */ /* 0x000fea000b83ffff */
[----:B------:R-:W-:-:S12]  /*0990*/  ULOP3.LUT UR4, UR6, 0x7fffffe0, URZ, 0xc0, !UPT ;  /* 0x7fffffe006047892 */ /* 0x000fd8000f8ec0ff */
.L_x_4:
[----:B------:R-:W-:-:S09]  /*09a0*/  ULOP3.LUT UP0, URZ, UR6, 0x10, URZ, 0xc0, !UPT ;  /* 0x0000001006ff7892 */ /* 0x000fd2000f80c0ff */
[----:B------:R-:W-:Y:S05]  /*09b0*/  BRA.U !UP0, `(.L_x_3) ;  /* 0x0000000108e87547 */ /* 0x000fea000b800000 */
[----:B------:R-:W0:Y:S01]  /*09c0*/  LDCU UR5, c[0x0][0x3a0] ;  /* 0x00007400ff0577ac */ /* 0x000e220008000800 */
[----:B------:R-:W-:Y:S01]  /*09d0*/  IADD3 R7, PT, PT, R13, UR4, RZ ;  /* 0x000000040d077c10 */ /* 0x000fe2000fffe0ff */
[----:B------:R-:W-:Y:S01]  /*09e0*/  HFMA2 R15, -RZ, RZ, 0, 0 ;  /* 0x00000000ff0f7431 */ /* 0x000fe200000001ff */
[----:B------:R-:W-:Y:S01]  /*09f0*/  IADD3 R14, PT, PT, R14, UR4, RZ ;  /* 0x000000040e0e7c10 */ /* 0x000fe2000fffe0ff */
[----:B------:R-:W1:Y:S01]  /*0a00*/  LDCU UR6, c[0x0][0x3a8] ;  /* 0x00007500ff0677ac */ /* 0x000e620008000800 */
[----:B------:R-:W-:Y:S02]  /*0a10*/  ISETP.GE.AND P0, PT, R7, UR7, PT ;  /* 0x0000000707007c0c */ /* 0x000fe4000bf06270 */
[----:B------:R-:W-:Y:S02]  /*0a20*/  ISETP.GE.AND P1, PT, R14, UR7, PT ;  /* 0x000000070e007c0c */ /* 0x000fe4000bf26270 */
[----:B------:R-:W-:Y:S02]  /*0a30*/  MOV R21, RZ ;  /* 0x000000ff00157202 */ /* 0x000fe40000000f00 */
[----:B0-----:R-:W-:-:S02]  /*0a40*/  ISETP.GE.OR P0, PT, R0, UR5, P0 ;  /* 0x0000000500007c0c */ /* 0x001fc40008706670 */
[----:B-1----:R-:W-:-:S11]  /*0a50*/  ISETP.GE.OR P1, PT, R3, UR6, P1 ;  /* 0x0000000603007c0c */ /* 0x002fd60008f26670 */
[----:B------:R-:W0:Y:S01]  /*0a60*/  @!P0 LDC.64 R8, c[0x0][0x380] ;  /* 0x0000e000ff088b82 */ /* 0x000e220000000a00 */
[----:B------:R-:W-:Y:S02]  /*0a70*/  @!P0 IMAD R7, R0, UR7, R7 ;  /* 0x0000000700078c24 */ /* 0x000fe4000f8e0207 */
[----:B------:R-:W-:-:S05]  /*0a80*/  @!P1 IMAD R13, R14, UR6, R3 ;  /* 0x000000060e0d9c24 */ /* 0x000fca000f8e0203 */
[----:B------:R-:W1:Y:S01]  /*0a90*/  @!P1 LDC.64 R4, c[0x0][0x388] ;  /* 0x0000e200ff049b82 */ /* 0x000e620000000a00 */
[----:B0-----:R-:W-:-:S05]  /*0aa0*/  @!P0 IMAD.WIDE R8, R7, 0x4, R8 ;  /* 0x0000000407088825 */ /* 0x001fca00078e0208 */
[----:B------:R-:W2:Y:S01]  /*0ab0*/  @!P0 LDG.E.CONSTANT R15, desc[UR8][R8.64] ;  /* 0x00000008080f8981 */ /* 0x000ea2000c1e9900 */
[----:B-1----:R-:W-:-:S05]  /*0ac0*/  @!P1 IMAD.WIDE R12, R13, 0x4, R4 ;  /* 0x000000040d0c9825 */ /* 0x002fca00078e0204 */
[----:B------:R-:W3:Y:S04]  /*0ad0*/  @!P1 LDG.E.CONSTANT R21, desc[UR8][R12.64] ;  /* 0x000000080c159981 */ /* 0x000ee8000c1e9900 */
[----:B--2---:R-:W-:Y:S04]  /*0ae0*/  STS [R22], R15 ;  /* 0x0000000f16007388 */ /* 0x004fe80000000800 */
[----:B---3--:R-:W-:Y:S01]  /*0af0*/  STS [R20], R21 ;  /* 0x0000001514007388 */ /* 0x008fe20000000800 */
[----:B------:R-:W-:Y:S06]  /*0b00*/  BAR.SYNC.DEFER_BLOCKING 0x0 ;  /* 0x0000000000007b1d */ /* 0x000fec0000010000 */
[----:B------:R-:W-:Y:S04]  /*0b10*/  LDS R14, [R16] ;  /* 0x00000000100e7984 */ /* 0x000fe80000000800 */
[----:B------:R-:W0:Y:S04]  /*0b20*/  LDS.128 R4, [R2] ;  /* 0x0000000002047984 */ /* 0x000e280000000c00 */
[----:B------:R-:W1:Y:S04]  /*0b30*/  LDS R25, [R16+0x40] ;  /* 0x0000400010197984 */ /* 0x000e680000000800 */
[----:B------:R-:W2:Y:S04]  /*0b40*/  LDS R23, [R16+0x80] ;  /* 0x0000800010177984 */ /* 0x000ea80000000800 */
[----:B------:R-:W3:Y:S04]  /*0b50*/  LDS R24, [R16+0xc0] ;  /* 0x0000c00010187984 */ /* 0x000ee80000000800 */
[----:B------:R-:W-:Y:S04]  /*0b60*/  LDS R17, [R16+0x100] ;  /* 0x0001000010117984 */ /* 0x000fe80000000800 */
[----:B------:R-:W4:Y:S04]  /*0b70*/  LDS.128 R8, [R2+0x10] ;  /* 0x0000100002087984 */ /* 0x000f280000000c00 */
[----:B------:R-:W5:Y:S04]  /*0b80*/  LDS R18, [R16+0x140] ;  /* 0x0001400010127984 */ /* 0x000f680000000800 */
[----:B------:R-:W5:Y:S04]  /*0b90*/  LDS R19, [R16+0x180] ;  /* 0x0001800010137984 */ /* 0x000f680000000800 */
[----:B------:R-:W5:Y:S04]  /*0ba0*/  LDS R20, [R16+0x1c0] ;  /* 0x0001c00010147984 */ /* 0x000f680000000800 */
[----:B------:R-:W-:Y:S01]  /*0bb0*/  LDS R21, [R16+0x200] ;  /* 0x0002000010157984 */ /* 0x000fe20000000800 */
[----:B0-----:R-:W-:-:S03]  /*0bc0*/  FFMA R22, R4, R14, R27 ;  /* 0x0000000e04167223 */ /* 0x001fc6000000001b */
[----:B------:R-:W0:Y:S04]  /*0bd0*/  LDS.128 R12, [R2+0x20] ;  /* 0x00002000020c7984 */ /* 0x000e280000000c00 */
[----:B------:R-:W0:Y:S01]  /*0be0*/  LDS R4, [R16+0x240] ;  /* 0x0002400010047984 */ /* 0x000e220000000800 */
[----:B-1----:R-:W-:-:S03]  /*0bf0*/  FFMA R22, R25, R5, R22 ;  /* 0x0000000519167223 */ /* 0x002fc60000000016 */
[----:B------:R-:W1:Y:S01]  /*0c00*/  LDS R5, [R16+0x280] ;  /* 0x0002800010057984 */ /* 0x000e620000000800 */
[----:B--2---:R-:W-:-:S03]  /*0c10*/  FFMA R23, R23, R6, R22 ;  /* 0x0000000617177223 */ /* 0x004fc60000000016 */
[----:B------:R-:W2:Y:S01]  /*0c20*/  LDS R6, [R16+0x2c0] ;  /* 0x0002c00010067984 */ /* 0x000ea20000000800 */
[----:B---3--:R-:W-:-:S03]  /*0c30*/  FFMA R23, R24, R7, R23 ;  /* 0x0000000718177223 */ /* 0x008fc60000000017 */
[----:B------:R-:W-:Y:S04]  /*0c40*/  LDS R7, [R16+0x300] ;  /* 0x0003000010077984 */ /* 0x000fe80000000800 */
[----:B------:R-:W3:Y:S01]  /*0c50*/  LDS.128 R24, [R2+0x30] ;  /* 0x0000300002187984 */ /* 0x000ee20000000c00 */
[----:B----4-:R-:W-:-:S03]  /*0c60*/  FFMA R23, R8, R17, R23 ;  /* 0x0000001108177223 */ /* 0x010fc60000000017 */
[----:B------:R-:W4:Y:S04]  /*0c70*/  LDS R22, [R16+0x340] ;  /* 0x0003400010167984 */ /* 0x000f280000000800 */
[----:B------:R-:W4:Y:S01]  /*0c80*/  LDS R17, [R16+0x380] ;  /* 0x0003800010117984 */ /* 0x000f220000000800 */
[----:B-----5:R-:W-:-:S03]  /*0c90*/  FFMA R18, R18, R9, R23 ;  /* 0x0000000912127223 */ /* 0x020fc60000000017 */
[----:B------:R-:W5:Y:S01]  /*0ca0*/  LDS R8, [R16+0x3c0] ;  /* 0x0003c00010087984 */ /* 0x000f620000000800 */
[----:B------:R-:W-:-:S04]  /*0cb0*/  FFMA R19, R19, R10, R18 ;  /* 0x0000000a13137223 */ /* 0x000fc80000000012 */
[----:B------:R-:W-:-:S04]  /*0cc0*/  FFMA R11, R20, R11, R19 ;  /* 0x0000000b140b7223 */ /* 0x000fc80000000013 */
[----:B0-----:R-:W-:-:S04]  /*0cd0*/  FFMA R11, R12, R21, R11 ;  /* 0x000000150c0b7223 */ /* 0x001fc8000000000b */
[----:B------:R-:W-:-:S04]  /*0ce0*/  FFMA R4, R4, R13, R11 ;  /* 0x0000000d04047223 */ /* 0x000fc8000000000b */
[----:B-1----:R-:W-:-:S04]  /*0cf0*/  FFMA R5, R5, R14, R4 ;  /* 0x0000000e05057223 */ /* 0x002fc80000000004 */
[----:B--2---:R-:W-:-:S04]  /*0d00*/  FFMA R5, R6, R15, R5 ;  /* 0x0000000f06057223 */ /* 0x004fc80000000005 */
[----:B---3--:R-:W-:-:S04]  /*0d10*/  FFMA R5, R24, R7, R5 ;  /* 0x0000000718057223 */ /* 0x008fc80000000005 */
[----:B----4-:R-:W-:-:S04]  /*0d20*/  FFMA R22, R22, R25, R5 ;  /* 0x0000001916167223 */ /* 0x010fc80000000005 */
[----:B------:R-:W-:-:S04]  /*0d30*/  FFMA R17, R17, R26, R22 ;  /* 0x0000001a11117223 */ /* 0x000fc80000000016 */
[----:B-----5:R-:W-:Y:S01]  /*0d40*/  FFMA R27, R8, R27, R17 ;  /* 0x0000001b081b7223 */ /* 0x020fe20000000011 */
[----:B------:R-:W-:Y:S06]  /*0d50*/  BAR.SYNC.DEFER_BLOCKING 0x0 ;  /* 0x0000000000007b1d */ /* 0x000fec0000010000 */
.L_x_3:
[----:B------:R-:W0:Y:S01]  /*0d60*/  LDCU UR4, c[0x0][0x3a8] ;  /* 0x00007500ff0477ac */ /* 0x000e220008000800 */
[----:B------:R-:W1:Y:S01]  /*0d70*/  LDCU UR5, c[0x0][0x3a0] ;  /* 0x00007400ff0577ac */ /* 0x000e620008000800 */
[----:B0-----:R-:W-:-:S04]  /*0d80*/  ISETP.GE.AND P0, PT, R3, UR4, PT ;  /* 0x0000000403007c0c */ /* 0x001fc8000bf06270 */
[----:B-1----:R-:W-:-:S13]  /*0d90*/  ISETP.GE.OR P0, PT, R0, UR5, P0 ;  /* 0x0000000500007c0c */ /* 0x002fda0008706670 */
[----:B------:R-:W-:Y:S05]  /*0da0*/  @P0 EXIT ;  /* 0x000000000000094d */ /* 0x000fea0003800000 */
[----:B------:R-:W0:Y:S01]  /*0db0*/  LDC.64 R4, c[0x0][0x390] ;  /* 0x0000e400ff047b82 */ /* 0x000e220000000a00 */
[----:B------:R-:W-:-:S04]  /*0dc0*/  IMAD R7, R0, UR4, R3 ;  /* 0x0000000400077c24 */ /* 0x000fc8000f8e0203 */
[----:B0-----:R-:W-:-:S03]  /*0dd0*/  IMAD.WIDE R2, R7, 0x4, R4 ;  /* 0x0000000407027825 */ /* 0x001fc600078e0204 */
[----:B------:R-:W0:Y:S03]  /*0de0*/  LDC.64 R4, c[0x0][0x398] ;  /* 0x0000e600ff047b82 */ /* 0x000e260000000a00 */
[----:B------:R-:W2:Y:S01]  /*0df0*/  LDG.E.CONSTANT R2, desc[UR8][R2.64] ;  /* 0x0000000802027981 */ /* 0x000ea2000c1e9900 */
[----:B0-----:R-:W-:-:S04]  /*0e00*/  IMAD.WIDE R4, R7, 0x4, R4 ;  /* 0x0000000407047825 */ /* 0x001fc800078e0204 */
[----:B--2---:R-:W-:-:S05]  /*0e10*/  FADD R27, R2, R27 ;  /* 0x0000001b021b7221 */ /* 0x004fca0000000000 */
[----:B------:R-:W-:Y:S01]  /*0e20*/  STG.E desc[UR8][R4.64], R27 ;  /* 0x0000001b04007986 */ /* 0x000fe2000c101908 */
[----:B------:R-:W-:Y:S05]  /*0e30*/  EXIT ;  /* 0x000000000000794d */ /* 0x000fea0003800000 */
.L_x_6:
        /* <DEDUP_REMOVED lines=12> */
.L_x_8:


//--------------------- .nv.shared._Z20matmul_binary_sparsePKfS0_S0_Pfiii --------------------------
	.section	.nv.shared._Z20matmul_binary_sparsePKfS0_S0_Pfiii,"aw",@nobits
	.sectionflags	@""
	.align	4
.nv.shared._Z20matmul_binary_sparsePKfS0_S0_Pfiii:
	.zero		3072


//--------------------- .nv.shared.reserved.0     --------------------------
	.section	.nv.shared.reserved.0,"aw",@nobits
	.weak		__nv_reservedSMEM_offset_0_alias
	.size		__nv_reservedSMEM_offset_0_alias, 0, 64
	.other		__nv_reservedSMEM_offset_0_alias,@"STO_CUDA_RESERVED_SHARED STV_DEFAULT"
__nv_reservedSMEM_offset_0_alias:
	.zero		0
	.zero		64


//--------------------- .nv.shared._Z15matmul_standardPKfS0_S0_Pfiii --------------------------
	.section	.nv.shared._Z15matmul_standardPKfS0_S0_Pfiii,"aw",@nobits
	.sectionflags	@""
	.align	4
.nv.shared._Z15matmul_standardPKfS0_S0_Pfiii:
	.zero		3072


//--------------------- .nv.constant0._Z20matmul_binary_sparsePKfS0_S0_Pfiii --------------------------
	.section	.nv.constant0._Z20matmul_binary_sparsePKfS0_S0_Pfiii,"a",@progbits
	.sectionflags	@""
	.align	4
.nv.constant0._Z20matmul_binary_sparsePKfS0_S0_Pfiii:
	.zero		940


//--------------------- .nv.constant0._Z15matmul_standardPKfS0_S0_Pfiii --------------------------
	.section	.nv.constant0._Z15matmul_standardPKfS0_S0_Pfiii,"a",@progbits
	.sectionflags	@""
	.align	4
.nv.constant0._Z15matmul_standardPKfS0_S0_Pfiii:
	.zero		940


//--------------------- SYMBOLS --------------------------

	.type		.nv.reservedSmem.offset0,@object
	.size		.nv.reservedSmem.offset0,0x4
	.type		.nv.reservedSmem.cap,@object
	.size		.nv.reservedSmem.cap,0x4
